//
// Generated by NVIDIA NVVM Compiler
//
// Compiler Build ID: CL-36424714
// Cuda compilation tools, release 13.0, V13.0.88
// Based on NVVM 20.0.0
//

.version 9.0
.target sm_100
.address_size 64

	// .globl	_Z9setup_rngP17curandStateXORWOWii
.global .align 4 .b8 precalc_xorwow_matrix[102400];
.global .align 4 .b8 precalc_xorwow_offset_matrix[102400];
.global .align 4 .b8 mrg32k3aM1[2304];
.global .align 4 .b8 mrg32k3aM2[2304];
.global .align 4 .b8 mrg32k3aM1SubSeq[2016];
.global .align 4 .b8 mrg32k3aM2SubSeq[2016];
.global .align 4 .b8 mrg32k3aM1Seq[2304];
.global .align 4 .b8 mrg32k3aM2Seq[2304];
.const .align 8 .b8 __cr_lgamma_table[72];

.visible .entry _Z9setup_rngP17curandStateXORWOWii(
	.param .u64 .ptr .align 1 _Z9setup_rngP17curandStateXORWOWii_param_0,
	.param .u32 _Z9setup_rngP17curandStateXORWOWii_param_1,
	.param .u32 _Z9setup_rngP17curandStateXORWOWii_param_2
)
{
	.reg .pred 	%p<27>;
	.reg .b32 	%r<415>;
	.reg .b64 	%rd<18>;

	ld.param.u64 	%rd8, [_Z9setup_rngP17curandStateXORWOWii_param_0];
	ld.param.u32 	%r184, [_Z9setup_rngP17curandStateXORWOWii_param_1];
	ld.param.u32 	%r185, [_Z9setup_rngP17curandStateXORWOWii_param_2];
	mov.u32 	%r187, %ctaid.x;
	mov.u32 	%r188, %ntid.x;
	mov.u32 	%r189, %tid.x;
	mad.lo.s32 	%r1, %r187, %r188, %r189;
	mov.u32 	%r190, %ctaid.y;
	mov.u32 	%r191, %ntid.y;
	mov.u32 	%r192, %tid.y;
	mad.lo.s32 	%r193, %r190, %r191, %r192;
	setp.ge.s32 	%p1, %r1, %r184;
	setp.ge.s32 	%p2, %r193, %r185;
	or.pred  	%p3, %p1, %p2;
	@%p3 bra 	$L__BB0_44;
	cvta.to.global.u64 	%rd9, %rd8;
	mad.lo.s32 	%r194, %r184, %r193, %r1;
	cvt.s64.s32 	%rd17, %r194;
	mul.wide.s32 	%rd10, %r194, 48;
	add.s64 	%rd2, %rd9, %rd10;
	mov.b32 	%r195, 1593684748;
	mov.b32 	%r196, 832094735;
	st.global.v2.u32 	[%rd2], {%r196, %r195};
	mov.b32 	%r197, -123459836;
	mov.b32 	%r198, 1111207954;
	st.global.v2.u32 	[%rd2+8], {%r198, %r197};
	mov.b32 	%r199, 1476011280;
	mov.b32 	%r200, -589760388;
	st.global.v2.u32 	[%rd2+16], {%r200, %r199};
	setp.eq.s32 	%p4, %r194, 0;
	@%p4 bra 	$L__BB0_43;
	mov.b32 	%r321, 0;
	mov.u64 	%rd12, precalc_xorwow_matrix;
$L__BB0_3:
	and.b64  	%rd4, %rd17, 3;
	setp.eq.s64 	%p5, %rd4, 0;
	@%p5 bra 	$L__BB0_42;
	mul.wide.u32 	%rd11, %r321, 3200;
	add.s64 	%rd5, %rd12, %rd11;
	cvt.u32.u64 	%r4, %rd4;
	mov.b32 	%r322, 0;
$L__BB0_5:
	mov.b32 	%r335, 0;
	mov.u32 	%r336, %r335;
	mov.u32 	%r337, %r335;
	mov.u32 	%r338, %r335;
	mov.u32 	%r339, %r335;
	mov.u32 	%r328, %r335;
$L__BB0_6:
	mul.wide.u32 	%rd13, %r328, 4;
	add.s64 	%rd14, %rd2, %rd13;
	ld.global.u32 	%r12, [%rd14+4];
	shl.b32 	%r13, %r328, 5;
	mov.b32 	%r334, 0;
$L__BB0_7:
	.pragma "nounroll";
	shr.u32 	%r205, %r12, %r334;
	and.b32  	%r206, %r205, 1;
	setp.eq.b32 	%p6, %r206, 1;
	not.pred 	%p7, %p6;
	add.s32 	%r207, %r13, %r334;
	mul.lo.s32 	%r208, %r207, 5;
	mul.wide.u32 	%rd15, %r208, 4;
	add.s64 	%rd6, %rd5, %rd15;
	@%p7 bra 	$L__BB0_9;
	ld.global.u32 	%r209, [%rd6];
	xor.b32  	%r339, %r339, %r209;
	ld.global.u32 	%r210, [%rd6+4];
	xor.b32  	%r338, %r338, %r210;
	ld.global.u32 	%r211, [%rd6+8];
	xor.b32  	%r337, %r337, %r211;
	ld.global.u32 	%r212, [%rd6+12];
	xor.b32  	%r336, %r336, %r212;
	ld.global.u32 	%r213, [%rd6+16];
	xor.b32  	%r335, %r335, %r213;
$L__BB0_9:
	and.b32  	%r215, %r205, 2;
	setp.eq.s32 	%p8, %r215, 0;
	@%p8 bra 	$L__BB0_11;
	ld.global.u32 	%r216, [%rd6+20];
	xor.b32  	%r339, %r339, %r216;
	ld.global.u32 	%r217, [%rd6+24];
	xor.b32  	%r338, %r338, %r217;
	ld.global.u32 	%r218, [%rd6+28];
	xor.b32  	%r337, %r337, %r218;
	ld.global.u32 	%r219, [%rd6+32];
	xor.b32  	%r336, %r336, %r219;
	ld.global.u32 	%r220, [%rd6+36];
	xor.b32  	%r335, %r335, %r220;
$L__BB0_11:
	and.b32  	%r222, %r205, 4;
	setp.eq.s32 	%p9, %r222, 0;
	@%p9 bra 	$L__BB0_13;
	ld.global.u32 	%r223, [%rd6+40];
	xor.b32  	%r339, %r339, %r223;
	ld.global.u32 	%r224, [%rd6+44];
	xor.b32  	%r338, %r338, %r224;
	ld.global.u32 	%r225, [%rd6+48];
	xor.b32  	%r337, %r337, %r225;
	ld.global.u32 	%r226, [%rd6+52];
	xor.b32  	%r336, %r336, %r226;
	ld.global.u32 	%r227, [%rd6+56];
	xor.b32  	%r335, %r335, %r227;
$L__BB0_13:
	and.b32  	%r229, %r205, 8;
	setp.eq.s32 	%p10, %r229, 0;
	@%p10 bra 	$L__BB0_15;
	ld.global.u32 	%r230, [%rd6+60];
	xor.b32  	%r339, %r339, %r230;
	ld.global.u32 	%r231, [%rd6+64];
	xor.b32  	%r338, %r338, %r231;
	ld.global.u32 	%r232, [%rd6+68];
	xor.b32  	%r337, %r337, %r232;
	ld.global.u32 	%r233, [%rd6+72];
	xor.b32  	%r336, %r336, %r233;
	ld.global.u32 	%r234, [%rd6+76];
	xor.b32  	%r335, %r335, %r234;
$L__BB0_15:
	and.b32  	%r236, %r205, 16;
	setp.eq.s32 	%p11, %r236, 0;
	@%p11 bra 	$L__BB0_17;
	ld.global.u32 	%r237, [%rd6+80];
	xor.b32  	%r339, %r339, %r237;
	ld.global.u32 	%r238, [%rd6+84];
	xor.b32  	%r338, %r338, %r238;
	ld.global.u32 	%r239, [%rd6+88];
	xor.b32  	%r337, %r337, %r239;
	ld.global.u32 	%r240, [%rd6+92];
	xor.b32  	%r336, %r336, %r240;
	ld.global.u32 	%r241, [%rd6+96];
	xor.b32  	%r335, %r335, %r241;
$L__BB0_17:
	and.b32  	%r243, %r205, 32;
	setp.eq.s32 	%p12, %r243, 0;
	@%p12 bra 	$L__BB0_19;
	ld.global.u32 	%r244, [%rd6+100];
	xor.b32  	%r339, %r339, %r244;
	ld.global.u32 	%r245, [%rd6+104];
	xor.b32  	%r338, %r338, %r245;
	ld.global.u32 	%r246, [%rd6+108];
	xor.b32  	%r337, %r337, %r246;
	ld.global.u32 	%r247, [%rd6+112];
	xor.b32  	%r336, %r336, %r247;
	ld.global.u32 	%r248, [%rd6+116];
	xor.b32  	%r335, %r335, %r248;
$L__BB0_19:
	and.b32  	%r250, %r205, 64;
	setp.eq.s32 	%p13, %r250, 0;
	@%p13 bra 	$L__BB0_21;
	ld.global.u32 	%r251, [%rd6+120];
	xor.b32  	%r339, %r339, %r251;
	ld.global.u32 	%r252, [%rd6+124];
	xor.b32  	%r338, %r338, %r252;
	ld.global.u32 	%r253, [%rd6+128];
	xor.b32  	%r337, %r337, %r253;
	ld.global.u32 	%r254, [%rd6+132];
	xor.b32  	%r336, %r336, %r254;
	ld.global.u32 	%r255, [%rd6+136];
	xor.b32  	%r335, %r335, %r255;
$L__BB0_21:
	and.b32  	%r257, %r205, 128;
	setp.eq.s32 	%p14, %r257, 0;
	@%p14 bra 	$L__BB0_23;
	ld.global.u32 	%r258, [%rd6+140];
	xor.b32  	%r339, %r339, %r258;
	ld.global.u32 	%r259, [%rd6+144];
	xor.b32  	%r338, %r338, %r259;
	ld.global.u32 	%r260, [%rd6+148];
	xor.b32  	%r337, %r337, %r260;
	ld.global.u32 	%r261, [%rd6+152];
	xor.b32  	%r336, %r336, %r261;
	ld.global.u32 	%r262, [%rd6+156];
	xor.b32  	%r335, %r335, %r262;
$L__BB0_23:
	and.b32  	%r264, %r205, 256;
	setp.eq.s32 	%p15, %r264, 0;
	@%p15 bra 	$L__BB0_25;
	ld.global.u32 	%r265, [%rd6+160];
	xor.b32  	%r339, %r339, %r265;
	ld.global.u32 	%r266, [%rd6+164];
	xor.b32  	%r338, %r338, %r266;
	ld.global.u32 	%r267, [%rd6+168];
	xor.b32  	%r337, %r337, %r267;
	ld.global.u32 	%r268, [%rd6+172];
	xor.b32  	%r336, %r336, %r268;
	ld.global.u32 	%r269, [%rd6+176];
	xor.b32  	%r335, %r335, %r269;
$L__BB0_25:
	and.b32  	%r271, %r205, 512;
	setp.eq.s32 	%p16, %r271, 0;
	@%p16 bra 	$L__BB0_27;
	ld.global.u32 	%r272, [%rd6+180];
	xor.b32  	%r339, %r339, %r272;
	ld.global.u32 	%r273, [%rd6+184];
	xor.b32  	%r338, %r338, %r273;
	ld.global.u32 	%r274, [%rd6+188];
	xor.b32  	%r337, %r337, %r274;
	ld.global.u32 	%r275, [%rd6+192];
	xor.b32  	%r336, %r336, %r275;
	ld.global.u32 	%r276, [%rd6+196];
	xor.b32  	%r335, %r335, %r276;
$L__BB0_27:
	and.b32  	%r278, %r205, 1024;
	setp.eq.s32 	%p17, %r278, 0;
	@%p17 bra 	$L__BB0_29;
	ld.global.u32 	%r279, [%rd6+200];
	xor.b32  	%r339, %r339, %r279;
	ld.global.u32 	%r280, [%rd6+204];
	xor.b32  	%r338, %r338, %r280;
	ld.global.u32 	%r281, [%rd6+208];
	xor.b32  	%r337, %r337, %r281;
	ld.global.u32 	%r282, [%rd6+212];
	xor.b32  	%r336, %r336, %r282;
	ld.global.u32 	%r283, [%rd6+216];
	xor.b32  	%r335, %r335, %r283;
$L__BB0_29:
	and.b32  	%r285, %r205, 2048;
	setp.eq.s32 	%p18, %r285, 0;
	@%p18 bra 	$L__BB0_31;
	ld.global.u32 	%r286, [%rd6+220];
	xor.b32  	%r339, %r339, %r286;
	ld.global.u32 	%r287, [%rd6+224];
	xor.b32  	%r338, %r338, %r287;
	ld.global.u32 	%r288, [%rd6+228];
	xor.b32  	%r337, %r337, %r288;
	ld.global.u32 	%r289, [%rd6+232];
	xor.b32  	%r336, %r336, %r289;
	ld.global.u32 	%r290, [%rd6+236];
	xor.b32  	%r335, %r335, %r290;
$L__BB0_31:
	and.b32  	%r292, %r205, 4096;
	setp.eq.s32 	%p19, %r292, 0;
	@%p19 bra 	$L__BB0_33;
	ld.global.u32 	%r293, [%rd6+240];
	xor.b32  	%r339, %r339, %r293;
	ld.global.u32 	%r294, [%rd6+244];
	xor.b32  	%r338, %r338, %r294;
	ld.global.u32 	%r295, [%rd6+248];
	xor.b32  	%r337, %r337, %r295;
	ld.global.u32 	%r296, [%rd6+252];
	xor.b32  	%r336, %r336, %r296;
	ld.global.u32 	%r297, [%rd6+256];
	xor.b32  	%r335, %r335, %r297;
$L__BB0_33:
	and.b32  	%r299, %r205, 8192;
	setp.eq.s32 	%p20, %r299, 0;
	@%p20 bra 	$L__BB0_35;
	ld.global.u32 	%r300, [%rd6+260];
	xor.b32  	%r339, %r339, %r300;
	ld.global.u32 	%r301, [%rd6+264];
	xor.b32  	%r338, %r338, %r301;
	ld.global.u32 	%r302, [%rd6+268];
	xor.b32  	%r337, %r337, %r302;
	ld.global.u32 	%r303, [%rd6+272];
	xor.b32  	%r336, %r336, %r303;
	ld.global.u32 	%r304, [%rd6+276];
	xor.b32  	%r335, %r335, %r304;
$L__BB0_35:
	and.b32  	%r306, %r205, 16384;
	setp.eq.s32 	%p21, %r306, 0;
	@%p21 bra 	$L__BB0_37;
	ld.global.u32 	%r307, [%rd6+280];
	xor.b32  	%r339, %r339, %r307;
	ld.global.u32 	%r308, [%rd6+284];
	xor.b32  	%r338, %r338, %r308;
	ld.global.u32 	%r309, [%rd6+288];
	xor.b32  	%r337, %r337, %r309;
	ld.global.u32 	%r310, [%rd6+292];
	xor.b32  	%r336, %r336, %r310;
	ld.global.u32 	%r311, [%rd6+296];
	xor.b32  	%r335, %r335, %r311;
$L__BB0_37:
	and.b32  	%r313, %r205, 32768;
	setp.eq.s32 	%p22, %r313, 0;
	@%p22 bra 	$L__BB0_39;
	ld.global.u32 	%r314, [%rd6+300];
	xor.b32  	%r339, %r339, %r314;
	ld.global.u32 	%r315, [%rd6+304];
	xor.b32  	%r338, %r338, %r315;
	ld.global.u32 	%r316, [%rd6+308];
	xor.b32  	%r337, %r337, %r316;
	ld.global.u32 	%r317, [%rd6+312];
	xor.b32  	%r336, %r336, %r317;
	ld.global.u32 	%r318, [%rd6+316];
	xor.b32  	%r335, %r335, %r318;
$L__BB0_39:
	add.s32 	%r334, %r334, 16;
	setp.ne.s32 	%p23, %r334, 32;
	@%p23 bra 	$L__BB0_7;
	mad.lo.s32 	%r319, %r328, -31, %r13;
	add.s32 	%r328, %r319, 1;
	setp.ne.s32 	%p24, %r328, 5;
	@%p24 bra 	$L__BB0_6;
	st.global.u32 	[%rd2+4], %r339;
	st.global.u32 	[%rd2+8], %r338;
	st.global.u32 	[%rd2+12], %r337;
	st.global.u32 	[%rd2+16], %r336;
	st.global.u32 	[%rd2+20], %r335;
	add.s32 	%r322, %r322, 1;
	setp.lt.u32 	%p25, %r322, %r4;
	@%p25 bra 	$L__BB0_5;
$L__BB0_42:
	shr.u64 	%rd7, %rd17, 2;
	add.s32 	%r321, %r321, 1;
	setp.gt.u64 	%p26, %rd17, 3;
	mov.u64 	%rd17, %rd7;
	@%p26 bra 	$L__BB0_3;
$L__BB0_43:
	mov.b32 	%r320, 0;
	st.global.v2.u32 	[%rd2+24], {%r320, %r320};
	st.global.u32 	[%rd2+32], %r320;
	mov.b64 	%rd16, 0;
	st.global.u64 	[%rd2+40], %rd16;
$L__BB0_44:
	ret;

}
	// .globl	_Z13render_kernelPhPK10CameraDataPK6Spherej
.visible .entry _Z13render_kernelPhPK10CameraDataPK6Spherej(
	.param .u64 .ptr .align 1 _Z13render_kernelPhPK10CameraDataPK6Spherej_param_0,
	.param .u64 .ptr .align 1 _Z13render_kernelPhPK10CameraDataPK6Spherej_param_1,
	.param .u64 .ptr .align 1 _Z13render_kernelPhPK10CameraDataPK6Spherej_param_2,
	.param .u32 _Z13render_kernelPhPK10CameraDataPK6Spherej_param_3
)
{
	.reg .pred 	%p<54>;
	.reg .b16 	%rs<16>;
	.reg .b32 	%r<21>;
	.reg .b32 	%f<294>;
	.reg .b64 	%rd<25>;
	.reg .b64 	%fd<4>;

	ld.param.u64 	%rd12, [_Z13render_kernelPhPK10CameraDataPK6Spherej_param_1];
	ld.param.u64 	%rd13, [_Z13render_kernelPhPK10CameraDataPK6Spherej_param_2];
	ld.param.u32 	%r5, [_Z13render_kernelPhPK10CameraDataPK6Spherej_param_3];
	cvta.to.global.u64 	%rd1, %rd13;
	cvta.to.global.u64 	%rd2, %rd12;
	mov.u32 	%r6, %ctaid.x;
	mov.u32 	%r7, %ntid.x;
	mov.u32 	%r8, %tid.x;
	mad.lo.s32 	%r1, %r6, %r7, %r8;
	mov.u32 	%r9, %ctaid.y;
	mov.u32 	%r10, %ntid.y;
	mov.u32 	%r11, %tid.y;
	mad.lo.s32 	%r2, %r9, %r10, %r11;
	ld.global.u32 	%r3, [%rd2];
	setp.ge.u32 	%p6, %r1, %r3;
	@%p6 bra 	$L__BB1_24;
	ld.global.u32 	%r4, [%rd2+4];
	setp.ge.u32 	%p7, %r2, %r4;
	@%p7 bra 	$L__BB1_24;
	cvt.rn.f32.u32 	%f93, %r3;
	add.f32 	%f94, %f93, %f93;
	cvt.rn.f32.u32 	%f95, %r4;
	div.rn.f32 	%f96, %f94, %f95;
	rcp.rn.f32 	%f97, %f93;
	mul.f32 	%f98, %f97, %f96;
	mul.f32 	%f99, %f97, 0f00000000;
	rcp.rn.f32 	%f100, %f95;
	mul.f32 	%f101, %f100, 0f00000000;
	mul.f32 	%f102, %f100, 0fC0000000;
	ld.global.f32 	%f103, [%rd2+8];
	mov.f32 	%f104, 0f00000000;
	sub.f32 	%f105, %f104, %f103;
	mul.f32 	%f106, %f96, 0f3F000000;
	sub.f32 	%f107, %f104, %f106;
	add.f32 	%f108, %f98, %f101;
	add.f32 	%f109, %f99, %f102;
	add.f32 	%f110, %f99, %f101;
	fma.rn.f32 	%f111, %f108, 0f3F000000, %f107;
	fma.rn.f32 	%f112, %f109, 0f3F000000, 0f3F800000;
	fma.rn.f32 	%f113, %f110, 0f3F000000, %f105;
	cvt.rn.f32.s32 	%f114, %r1;
	fma.rn.f32 	%f115, %f98, %f114, %f111;
	fma.rn.f32 	%f116, %f99, %f114, %f112;
	fma.rn.f32 	%f117, %f99, %f114, %f113;
	cvt.rn.f32.u32 	%f118, %r2;
	fma.rn.f32 	%f1, %f101, %f118, %f115;
	fma.rn.f32 	%f2, %f102, %f118, %f116;
	fma.rn.f32 	%f3, %f101, %f118, %f117;
	cvt.u64.u32 	%rd3, %r5;
	setp.eq.s32 	%p9, %r5, 0;
	mov.pred 	%p53, -1;
	mov.f32 	%f293, 0f3F000000;
	mov.f32 	%f292, %f293;
	mov.f32 	%f291, %f293;
	@%p9 bra 	$L__BB1_21;
	mul.f32 	%f122, %f2, %f2;
	fma.rn.f32 	%f123, %f1, %f1, %f122;
	fma.rn.f32 	%f4, %f3, %f3, %f123;
	setp.eq.s32 	%p10, %r5, 1;
	mov.f32 	%f276, 0f00000000;
	mov.b16 	%rs13, 0;
	mov.f32 	%f277, 0f7F800000;
	mov.b64 	%rd24, 0;
	mov.f32 	%f275, %f276;
	mov.f32 	%f274, %f276;
	@%p10 bra 	$L__BB1_14;
	and.b64  	%rd24, %rd3, 4294967294;
	add.s64 	%rd22, %rd1, 16;
	mov.f32 	%f276, 0f00000000;
	mov.b16 	%rs13, 0;
	mov.f32 	%f277, 0f7F800000;
	mov.u64 	%rd23, %rd24;
$L__BB1_5:
	ld.global.f32 	%f9, [%rd22+-16];
	ld.global.f32 	%f10, [%rd22+-12];
	ld.global.f32 	%f11, [%rd22+-8];
	mul.f32 	%f127, %f2, %f10;
	fma.rn.f32 	%f128, %f1, %f9, %f127;
	fma.rn.f32 	%f12, %f3, %f11, %f128;
	mul.f32 	%f129, %f10, %f10;
	fma.rn.f32 	%f130, %f9, %f9, %f129;
	fma.rn.f32 	%f131, %f11, %f11, %f130;
	ld.global.f32 	%f13, [%rd22+-4];
	mul.f32 	%f132, %f13, %f13;
	sub.f32 	%f133, %f131, %f132;
	mul.f32 	%f134, %f12, %f12;
	mul.f32 	%f135, %f4, %f133;
	sub.f32 	%f14, %f134, %f135;
	setp.lt.f32 	%p12, %f14, 0f00000000;
	mov.pred 	%p50, -1;
	mov.f32 	%f265, 0f00000000;
	mov.f32 	%f266, %f265;
	mov.f32 	%f267, %f265;
	mov.f32 	%f268, %f265;
	@%p12 bra 	$L__BB1_9;
	sqrt.rn.f32 	%f15, %f14;
	sub.f32 	%f136, %f12, %f15;
	div.rn.f32 	%f264, %f136, %f4;
	setp.gt.f32 	%p13, %f264, 0f00000000;
	setp.lt.f32 	%p14, %f264, %f277;
	and.pred  	%p15, %p13, %p14;
	@%p15 bra 	$L__BB1_8;
	add.f32 	%f139, %f12, %f15;
	div.rn.f32 	%f264, %f139, %f4;
	setp.leu.f32 	%p17, %f264, 0f00000000;
	setp.geu.f32 	%p18, %f264, %f277;
	or.pred  	%p19, %p17, %p18;
	mov.f32 	%f266, %f265;
	mov.f32 	%f267, %f265;
	mov.f32 	%f268, %f265;
	@%p19 bra 	$L__BB1_9;
$L__BB1_8:
	fma.rn.f32 	%f141, %f1, %f264, 0f00000000;
	fma.rn.f32 	%f142, %f2, %f264, 0f00000000;
	fma.rn.f32 	%f143, %f3, %f264, 0f00000000;
	sub.f32 	%f144, %f141, %f9;
	sub.f32 	%f145, %f142, %f10;
	sub.f32 	%f146, %f143, %f11;
	rcp.rn.f32 	%f147, %f13;
	mul.f32 	%f148, %f144, %f147;
	mul.f32 	%f149, %f145, %f147;
	mul.f32 	%f150, %f146, %f147;
	mul.f32 	%f151, %f2, %f149;
	fma.rn.f32 	%f152, %f1, %f148, %f151;
	fma.rn.f32 	%f153, %f3, %f150, %f152;
	setp.lt.f32 	%p21, %f153, 0f00000000;
	neg.f32 	%f154, %f148;
	neg.f32 	%f155, %f149;
	neg.f32 	%f156, %f150;
	selp.f32 	%f265, %f148, %f154, %p21;
	selp.f32 	%f266, %f149, %f155, %p21;
	selp.f32 	%f267, %f150, %f156, %p21;
	mov.pred 	%p50, 0;
	mov.f32 	%f268, %f264;
$L__BB1_9:
	selp.f32 	%f26, %f274, %f267, %p50;
	selp.f32 	%f27, %f275, %f266, %p50;
	selp.f32 	%f28, %f276, %f265, %p50;
	selp.f32 	%f29, %f277, %f268, %p50;
	ld.global.f32 	%f30, [%rd22];
	ld.global.f32 	%f31, [%rd22+4];
	ld.global.f32 	%f32, [%rd22+8];
	mul.f32 	%f158, %f2, %f31;
	fma.rn.f32 	%f159, %f1, %f30, %f158;
	fma.rn.f32 	%f33, %f3, %f32, %f159;
	mul.f32 	%f160, %f31, %f31;
	fma.rn.f32 	%f161, %f30, %f30, %f160;
	fma.rn.f32 	%f162, %f32, %f32, %f161;
	ld.global.f32 	%f34, [%rd22+12];
	mul.f32 	%f163, %f34, %f34;
	sub.f32 	%f164, %f162, %f163;
	mul.f32 	%f165, %f33, %f33;
	mul.f32 	%f166, %f4, %f164;
	sub.f32 	%f35, %f165, %f166;
	setp.lt.f32 	%p23, %f35, 0f00000000;
	mov.pred 	%p51, -1;
	mov.f32 	%f270, 0f00000000;
	mov.f32 	%f271, %f270;
	mov.f32 	%f272, %f270;
	mov.f32 	%f273, %f270;
	@%p23 bra 	$L__BB1_13;
	sqrt.rn.f32 	%f36, %f35;
	sub.f32 	%f167, %f33, %f36;
	div.rn.f32 	%f269, %f167, %f4;
	setp.gt.f32 	%p24, %f269, 0f00000000;
	setp.lt.f32 	%p25, %f269, %f29;
	and.pred  	%p26, %p24, %p25;
	@%p26 bra 	$L__BB1_12;
	add.f32 	%f170, %f33, %f36;
	div.rn.f32 	%f269, %f170, %f4;
	setp.leu.f32 	%p28, %f269, 0f00000000;
	setp.geu.f32 	%p29, %f269, %f29;
	or.pred  	%p30, %p28, %p29;
	mov.f32 	%f271, %f270;
	mov.f32 	%f272, %f270;
	mov.f32 	%f273, %f270;
	@%p30 bra 	$L__BB1_13;
$L__BB1_12:
	fma.rn.f32 	%f172, %f1, %f269, 0f00000000;
	fma.rn.f32 	%f173, %f2, %f269, 0f00000000;
	fma.rn.f32 	%f174, %f3, %f269, 0f00000000;
	sub.f32 	%f175, %f172, %f30;
	sub.f32 	%f176, %f173, %f31;
	sub.f32 	%f177, %f174, %f32;
	rcp.rn.f32 	%f178, %f34;
	mul.f32 	%f179, %f175, %f178;
	mul.f32 	%f180, %f176, %f178;
	mul.f32 	%f181, %f177, %f178;
	mul.f32 	%f182, %f2, %f180;
	fma.rn.f32 	%f183, %f1, %f179, %f182;
	fma.rn.f32 	%f184, %f3, %f181, %f183;
	setp.lt.f32 	%p32, %f184, 0f00000000;
	neg.f32 	%f185, %f179;
	neg.f32 	%f186, %f180;
	neg.f32 	%f187, %f181;
	selp.f32 	%f270, %f179, %f185, %p32;
	selp.f32 	%f271, %f180, %f186, %p32;
	selp.f32 	%f272, %f181, %f187, %p32;
	mov.pred 	%p51, 0;
	mov.f32 	%f273, %f269;
$L__BB1_13:
	selp.f32 	%f274, %f26, %f272, %p51;
	selp.f32 	%f275, %f27, %f271, %p51;
	selp.f32 	%f276, %f28, %f270, %p51;
	selp.b16 	%rs10, %rs13, 1, %p51;
	selp.b16 	%rs13, %rs10, 1, %p50;
	selp.f32 	%f277, %f29, %f273, %p51;
	add.s64 	%rd23, %rd23, -2;
	add.s64 	%rd22, %rd22, 32;
	setp.ne.s64 	%p33, %rd23, 0;
	@%p33 bra 	$L__BB1_5;
$L__BB1_14:
	and.b64  	%rd15, %rd3, 1;
	setp.eq.b64 	%p34, %rd15, 1;
	not.pred 	%p35, %p34;
	mov.f32 	%f282, 0f00000000;
	mov.f32 	%f283, 0f00000000;
	mov.f32 	%f284, 0f00000000;
	@%p35 bra 	$L__BB1_20;
	shl.b64 	%rd16, %rd24, 4;
	add.s64 	%rd17, %rd1, %rd16;
	ld.global.f32 	%f58, [%rd17];
	ld.global.f32 	%f59, [%rd17+4];
	ld.global.f32 	%f60, [%rd17+8];
	mul.f32 	%f189, %f2, %f59;
	fma.rn.f32 	%f190, %f1, %f58, %f189;
	fma.rn.f32 	%f61, %f3, %f60, %f190;
	mul.f32 	%f191, %f59, %f59;
	fma.rn.f32 	%f192, %f58, %f58, %f191;
	fma.rn.f32 	%f193, %f60, %f60, %f192;
	ld.global.f32 	%f62, [%rd17+12];
	mul.f32 	%f194, %f62, %f62;
	sub.f32 	%f195, %f193, %f194;
	mul.f32 	%f196, %f61, %f61;
	mul.f32 	%f197, %f4, %f195;
	sub.f32 	%f63, %f196, %f197;
	setp.lt.f32 	%p37, %f63, 0f00000000;
	mov.pred 	%p52, -1;
	@%p37 bra 	$L__BB1_19;
	sqrt.rn.f32 	%f64, %f63;
	sub.f32 	%f198, %f61, %f64;
	div.rn.f32 	%f281, %f198, %f4;
	setp.gt.f32 	%p38, %f281, 0f00000000;
	setp.lt.f32 	%p39, %f281, %f277;
	and.pred  	%p40, %p38, %p39;
	@%p40 bra 	$L__BB1_18;
	add.f32 	%f201, %f61, %f64;
	div.rn.f32 	%f281, %f201, %f4;
	setp.leu.f32 	%p42, %f281, 0f00000000;
	setp.geu.f32 	%p43, %f281, %f277;
	or.pred  	%p44, %p42, %p43;
	@%p44 bra 	$L__BB1_19;
$L__BB1_18:
	fma.rn.f32 	%f203, %f1, %f281, 0f00000000;
	fma.rn.f32 	%f204, %f2, %f281, 0f00000000;
	fma.rn.f32 	%f205, %f3, %f281, 0f00000000;
	sub.f32 	%f206, %f203, %f58;
	sub.f32 	%f207, %f204, %f59;
	sub.f32 	%f208, %f205, %f60;
	rcp.rn.f32 	%f209, %f62;
	mul.f32 	%f210, %f206, %f209;
	mul.f32 	%f211, %f207, %f209;
	mul.f32 	%f212, %f208, %f209;
	mul.f32 	%f213, %f2, %f211;
	fma.rn.f32 	%f214, %f1, %f210, %f213;
	fma.rn.f32 	%f215, %f3, %f212, %f214;
	setp.lt.f32 	%p46, %f215, 0f00000000;
	neg.f32 	%f216, %f210;
	neg.f32 	%f217, %f211;
	neg.f32 	%f218, %f212;
	selp.f32 	%f282, %f210, %f216, %p46;
	selp.f32 	%f283, %f211, %f217, %p46;
	selp.f32 	%f284, %f212, %f218, %p46;
	mov.pred 	%p52, 0;
$L__BB1_19:
	selp.f32 	%f274, %f274, %f284, %p52;
	selp.f32 	%f275, %f275, %f283, %p52;
	selp.f32 	%f276, %f276, %f282, %p52;
	selp.b16 	%rs13, %rs13, 1, %p52;
$L__BB1_20:
	and.b16  	%rs11, %rs13, 255;
	setp.eq.s16 	%p53, %rs11, 0;
	add.f32 	%f219, %f276, 0f3F800000;
	add.f32 	%f220, %f275, 0f3F800000;
	add.f32 	%f221, %f274, 0f3F800000;
	mul.f32 	%f291, %f219, 0f3F000000;
	mul.f32 	%f292, %f220, 0f3F000000;
	mul.f32 	%f293, %f221, 0f3F000000;
$L__BB1_21:
	not.pred 	%p47, %p53;
	@%p47 bra 	$L__BB1_23;
	abs.f32 	%f222, %f1;
	abs.f32 	%f223, %f2;
	abs.f32 	%f224, %f3;
	add.f32 	%f225, %f222, %f223;
	add.f32 	%f226, %f224, %f225;
	min.f32 	%f227, %f222, %f223;
	max.f32 	%f228, %f222, %f223;
	min.f32 	%f229, %f228, %f224;
	max.f32 	%f230, %f228, %f224;
	mov.b32 	%r12, %f230;
	and.b32  	%r13, %r12, -33554432;
	xor.b32  	%r14, %r13, 2122317824;
	mov.b32 	%f231, %r14;
	mul.f32 	%f232, %f229, %f231;
	mul.f32 	%f233, %f227, %f231;
	mul.f32 	%f234, %f230, %f231;
	mul.f32 	%f235, %f232, %f232;
	fma.rn.f32 	%f236, %f233, %f233, %f235;
	fma.rn.f32 	%f237, %f234, %f234, %f236;
	sqrt.rn.f32 	%f238, %f237;
	or.b32  	%r15, %r13, 8388608;
	mov.b32 	%f239, %r15;
	mul.f32 	%f240, %f238, %f239;
	setp.gt.f32 	%p48, %f226, %f230;
	selp.f32 	%f241, %f240, %f226, %p48;
	setp.eq.f32 	%p49, %f230, 0f7F800000;
	rcp.rn.f32 	%f242, %f241;
	selp.f32 	%f243, 0f00000000, %f242, %p49;
	mul.f32 	%f244, %f2, %f243;
	cvt.f64.f32 	%fd1, %f244;
	add.f64 	%fd2, %fd1, 0d3FF0000000000000;
	mul.f64 	%fd3, %fd2, 0d3FE0000000000000;
	cvt.rn.f32.f64 	%f245, %fd3;
	mov.f32 	%f246, 0f3F800000;
	sub.f32 	%f247, %f246, %f245;
	fma.rn.f32 	%f291, %f245, 0f3F000000, %f247;
	fma.rn.f32 	%f292, %f245, 0f3F333333, %f247;
	add.f32 	%f293, %f247, %f245;
$L__BB1_23:
	ld.param.u64 	%rd21, [_Z13render_kernelPhPK10CameraDataPK6Spherej_param_0];
	mad.lo.s32 	%r16, %r3, %r2, %r1;
	mul.lo.s32 	%r17, %r16, 3;
	max.f32 	%f248, %f291, 0f00000000;
	min.f32 	%f249, %f248, 0f3F800000;
	mul.f32 	%f250, %f249, 0f437F0000;
	cvt.rzi.u32.f32 	%r18, %f250;
	cvt.s64.s32 	%rd18, %r17;
	cvta.to.global.u64 	%rd19, %rd21;
	add.s64 	%rd20, %rd19, %rd18;
	st.global.u8 	[%rd20], %r18;
	max.f32 	%f251, %f292, 0f00000000;
	min.f32 	%f252, %f251, 0f3F800000;
	mul.f32 	%f253, %f252, 0f437F0000;
	cvt.rzi.u32.f32 	%r19, %f253;
	st.global.u8 	[%rd20+1], %r19;
	max.f32 	%f254, %f293, 0f00000000;
	min.f32 	%f255, %f254, 0f3F800000;
	mul.f32 	%f256, %f255, 0f437F0000;
	cvt.rzi.u32.f32 	%r20, %f256;
	st.global.u8 	[%rd20+2], %r20;
$L__BB1_24:
	ret;

}
	// .globl	_Z12noise_kernelPhPK10CameraDataP17curandStateXORWOW
.visible .entry _Z12noise_kernelPhPK10CameraDataP17curandStateXORWOW(
	.param .u64 .ptr .align 1 _Z12noise_kernelPhPK10CameraDataP17curandStateXORWOW_param_0,
	.param .u64 .ptr .align 1 _Z12noise_kernelPhPK10CameraDataP17curandStateXORWOW_param_1,
	.param .u64 .ptr .align 1 _Z12noise_kernelPhPK10CameraDataP17curandStateXORWOW_param_2
)
{
	.reg .pred 	%p<3>;
	.reg .b32 	%r<49>;
	.reg .b32 	%f<10>;
	.reg .b64 	%rd<11>;

	ld.param.u64 	%rd2, [_Z12noise_kernelPhPK10CameraDataP17curandStateXORWOW_param_0];
	ld.param.u64 	%rd4, [_Z12noise_kernelPhPK10CameraDataP17curandStateXORWOW_param_1];
	ld.param.u64 	%rd3, [_Z12noise_kernelPhPK10CameraDataP17curandStateXORWOW_param_2];
	cvta.to.global.u64 	%rd1, %rd4;
	mov.u32 	%r4, %ctaid.x;
	mov.u32 	%r5, %ntid.x;
	mov.u32 	%r6, %tid.x;
	mad.lo.s32 	%r1, %r4, %r5, %r6;
	mov.u32 	%r7, %ctaid.y;
	mov.u32 	%r8, %ntid.y;
	mov.u32 	%r9, %tid.y;
	mad.lo.s32 	%r2, %r7, %r8, %r9;
	ld.global.u32 	%r3, [%rd1];
	setp.ge.u32 	%p1, %r1, %r3;
	@%p1 bra 	$L__BB2_3;
	ld.global.u32 	%r10, [%rd1+4];
	setp.ge.u32 	%p2, %r2, %r10;
	@%p2 bra 	$L__BB2_3;
	mad.lo.s32 	%r11, %r3, %r2, %r1;
	cvta.to.global.u64 	%rd5, %rd3;
	mul.wide.s32 	%rd6, %r11, 48;
	add.s64 	%rd7, %rd5, %rd6;
	ld.global.v2.u32 	{%r12, %r13}, [%rd7];
	ld.global.v2.u32 	{%r14, %r15}, [%rd7+8];
	ld.global.v2.u32 	{%r16, %r17}, [%rd7+16];
	shr.u32 	%r18, %r13, 2;
	xor.b32  	%r19, %r18, %r13;
	shl.b32 	%r20, %r17, 4;
	shl.b32 	%r21, %r19, 1;
	xor.b32  	%r22, %r20, %r21;
	xor.b32  	%r23, %r22, %r17;
	xor.b32  	%r24, %r23, %r19;
	add.s32 	%r25, %r12, %r24;
	add.s32 	%r26, %r25, 362437;
	cvt.rn.f32.u32 	%f1, %r26;
	fma.rn.f32 	%f2, %f1, 0f2F800000, 0f2F000000;
	shr.u32 	%r27, %r14, 2;
	xor.b32  	%r28, %r27, %r14;
	shl.b32 	%r29, %r24, 4;
	shl.b32 	%r30, %r28, 1;
	xor.b32  	%r31, %r30, %r29;
	xor.b32  	%r32, %r31, %r28;
	xor.b32  	%r33, %r32, %r24;
	add.s32 	%r34, %r12, %r33;
	add.s32 	%r35, %r34, 724874;
	cvt.rn.f32.u32 	%f3, %r35;
	fma.rn.f32 	%f4, %f3, 0f2F800000, 0f2F000000;
	shr.u32 	%r36, %r15, 2;
	xor.b32  	%r37, %r36, %r15;
	shl.b32 	%r38, %r33, 4;
	shl.b32 	%r39, %r37, 1;
	xor.b32  	%r40, %r39, %r38;
	xor.b32  	%r41, %r40, %r37;
	xor.b32  	%r42, %r41, %r33;
	add.s32 	%r43, %r12, 1087311;
	add.s32 	%r44, %r42, %r43;
	cvt.rn.f32.u32 	%f5, %r44;
	fma.rn.f32 	%f6, %f5, 0f2F800000, 0f2F000000;
	st.global.v2.u32 	[%rd7], {%r43, %r16};
	st.global.v2.u32 	[%rd7+8], {%r17, %r24};
	st.global.v2.u32 	[%rd7+16], {%r33, %r42};
	mul.lo.s32 	%r45, %r11, 3;
	mul.f32 	%f7, %f2, 0f437F0000;
	cvt.rzi.u32.f32 	%r46, %f7;
	cvt.s64.s32 	%rd8, %r45;
	cvta.to.global.u64 	%rd9, %rd2;
	add.s64 	%rd10, %rd9, %rd8;
	st.global.u8 	[%rd10], %r46;
	mul.f32 	%f8, %f4, 0f437F0000;
	cvt.rzi.u32.f32 	%r47, %f8;
	st.global.u8 	[%rd10+1], %r47;
	mul.f32 	%f9, %f6, 0f437F0000;
	cvt.rzi.u32.f32 	%r48, %f9;
	st.global.u8 	[%rd10+2], %r48;
$L__BB2_3:
	ret;

}


// ===== COMPILED SASS (sm_100) =====

	.target	sm_100

	.elftype	@"ET_EXEC"


//--------------------- .note.nv.tkinfo           --------------------------
	.section	.note.nv.tkinfo,"",@"SHT_NOTE"
	.sectionflags	@"SHF_NOTE_NV_TKINFO"
	.tkinfo
        /*0018*/ 	.word	0x00000002
        /*0030*/ 	.string	""
        /*0030*/ 	.string	"ptxas"
        /*0030*/ 	.string	"Cuda compilation tools, release 13.0, V13.0.88"
        /*0030*/ 	.string	"Build cuda_13.0.r13.0/compiler.36424714_0"
        /*0030*/ 	.string	"-arch sm_100 -m 64 "



//--------------------- .note.nv.cuinfo           --------------------------
	.section	.note.nv.cuinfo,"",@"SHT_NOTE"
	.sectionflags	@"SHF_NOTE_NV_CUINFO"
        /*0018*/ 	.short	0x0002
        /*001a*/ 	.short	0x0064
        /*001c*/ 	.short	0x0082
	.zero		2


//--------------------- .nv.info                  --------------------------
	.section	.nv.info,"",@"SHT_CUDA_INFO"
	.align	4


	//----- nvinfo : EIATTR_REGCOUNT
	.align		4
        /*0000*/ 	.byte	0x04, 0x2f
        /*0002*/ 	.short	(.L_10 - .L_9)
	.align		4
.L_9:
        /*0004*/ 	.word	index@(_Z9setup_rngP17curandStateXORWOWii)
        /*0008*/ 	.word	0x0000001f


	//----- nvinfo : EIATTR_FRAME_SIZE
	.align		4
.L_10:
        /*000c*/ 	.byte	0x04, 0x11
        /*000e*/ 	.short	(.L_12 - .L_11)
	.align		4
.L_11:
        /*0010*/ 	.word	index@(_Z9setup_rngP17curandStateXORWOWii)
        /*0014*/ 	.word	0x00000000


	//----- nvinfo : EIATTR_REGCOUNT
	.align		4
.L_12:
        /*0018*/ 	.byte	0x04, 0x2f
        /*001a*/ 	.short	(.L_14 - .L_13)
	.align		4
.L_13:
        /*001c*/ 	.word	index@(_Z13render_kernelPhPK10CameraDataPK6Spherej)
        /*0020*/ 	.word	0x00000024


	//----- nvinfo : EIATTR_FRAME_SIZE
	.align		4
.L_14:
        /*0024*/ 	.byte	0x04, 0x11
        /*0026*/ 	.short	(.L_16 - .L_15)
	.align		4
.L_15:
        /*0028*/ 	.word	index@($__internal_2_$__cuda_sm3x_div_rn_noftz_f32_slowpath)
        /*002c*/ 	.word	0x00000000


	//----- nvinfo : EIATTR_FRAME_SIZE
	.align		4
.L_16:
        /*0030*/ 	.byte	0x04, 0x11
        /*0032*/ 	.short	(.L_18 - .L_17)
	.align		4
.L_17:
        /*0034*/ 	.word	index@($__internal_1_$__cuda_sm20_sqrt_rn_f32_slowpath)
        /*0038*/ 	.word	0x00000000


	//----- nvinfo : EIATTR_FRAME_SIZE
	.align		4
.L_18:
        /*003c*/ 	.byte	0x04, 0x11
        /*003e*/ 	.short	(.L_20 - .L_19)
	.align		4
.L_19:
        /*0040*/ 	.word	index@($__internal_0_$__cuda_sm20_rcp_rn_f32_slowpath)
        /*0044*/ 	.word	0x00000000


	//----- nvinfo : EIATTR_FRAME_SIZE
	.align		4
.L_20:
        /*0048*/ 	.byte	0x04, 0x11
        /*004a*/ 	.short	(.L_22 - .L_21)
	.align		4
.L_21:
        /*004c*/ 	.word	index@(_Z13render_kernelPhPK10CameraDataPK6Spherej)
        /*0050*/ 	.word	0x00000000


	//----- nvinfo : EIATTR_REGCOUNT
	.align		4
.L_22:
        /*0054*/ 	.byte	0x04, 0x2f
        /*0056*/ 	.short	(.L_24 - .L_23)
	.align		4
.L_23:
        /*0058*/ 	.word	index@(_Z12noise_kernelPhPK10CameraDataP17curandStateXORWOW)
        /*005c*/ 	.word	0x00000016


	//----- nvinfo : EIATTR_FRAME_SIZE
	.align		4
.L_24:
        /*0060*/ 	.byte	0x04, 0x11
        /*0062*/ 	.short	(.L_26 - .L_25)
	.align		4
.L_25:
        /*0064*/ 	.word	index@(_Z12noise_kernelPhPK10CameraDataP17curandStateXORWOW)
        /*0068*/ 	.word	0x00000000


	//----- nvinfo : EIATTR_MIN_STACK_SIZE
	.align		4
.L_26:
        /*006c*/ 	.byte	0x04, 0x12
        /*006e*/ 	.short	(.L_28 - .L_27)
	.align		4
.L_27:
        /*0070*/ 	.word	index@(_Z12noise_kernelPhPK10CameraDataP17curandStateXORWOW)
        /*0074*/ 	.word	0x00000000


	//----- nvinfo : EIATTR_MIN_STACK_SIZE
	.align		4
.L_28:
        /*0078*/ 	.byte	0x04, 0x12
        /*007a*/ 	.short	(.L_30 - .L_29)
	.align		4
.L_29:
        /*007c*/ 	.word	index@(_Z13render_kernelPhPK10CameraDataPK6Spherej)
        /*0080*/ 	.word	0x00000000


	//----- nvinfo : EIATTR_MIN_STACK_SIZE
	.align		4
.L_30:
        /*0084*/ 	.byte	0x04, 0x12
        /*0086*/ 	.short	(.L_32 - .L_31)
	.align		4
.L_31:
        /*0088*/ 	.word	index@(_Z9setup_rngP17curandStateXORWOWii)
        /*008c*/ 	.word	0x00000000
.L_32:


//--------------------- .nv.compat                --------------------------
	.section	.nv.compat,"",@"SHT_CUDA_COMPAT_INFO"
	.align	4
        /*0000*/ 	.byte	0x02, 0x09, 0x00, 0x00, 0x02, 0x02, 0x01, 0x00, 0x02, 0x05, 0x05, 0x00, 0x03, 0x07, 0x01, 0x01
        /*0010*/ 	.byte	0x02, 0x03, 0x00, 0x00, 0x02, 0x06, 0x01, 0x00, 0x04, 0x0b, 0x08, 0x00, 0x01, 0x00, 0x00, 0x00
        /*0020*/ 	.byte	0x00, 0x00, 0x00, 0x00


//--------------------- .nv.info._Z12noise_kernelPhPK10CameraDataP17curandStateXORWOW --------------------------
	.section	.nv.info._Z12noise_kernelPhPK10CameraDataP17curandStateXORWOW,"",@"SHT_CUDA_INFO"
	.sectionflags	@""
	.align	4


	//----- nvinfo : EIATTR_CUDA_API_VERSION
	.align		4
        /*0000*/ 	.byte	0x04, 0x37
        /*0002*/ 	.short	(.L_34 - .L_33)
.L_33:
        /*0004*/ 	.word	0x00000082


	//----- nvinfo : EIATTR_KPARAM_INFO
	.align		4
.L_34:
        /*0008*/ 	.byte	0x04, 0x17
        /*000a*/ 	.short	(.L_36 - .L_35)
.L_35:
        /*000c*/ 	.word	0x00000000
        /*0010*/ 	.short	0x0002
        /*0012*/ 	.short	0x0010
        /*0014*/ 	.byte	0x00, 0xf5, 0x21, 0x00


	//----- nvinfo : EIATTR_KPARAM_INFO
	.align		4
.L_36:
        /*0018*/ 	.byte	0x04, 0x17
        /*001a*/ 	.short	(.L_38 - .L_37)
.L_37:
        /*001c*/ 	.word	0x00000000
        /*0020*/ 	.short	0x0001
        /*0022*/ 	.short	0x0008
        /*0024*/ 	.byte	0x00, 0xf5, 0x21, 0x00


	//----- nvinfo : EIATTR_KPARAM_INFO
	.align		4
.L_38:
        /*0028*/ 	.byte	0x04, 0x17
        /*002a*/ 	.short	(.L_40 - .L_39)
.L_39:
        /*002c*/ 	.word	0x00000000
        /*0030*/ 	.short	0x0000
        /*0032*/ 	.short	0x0000
        /*0034*/ 	.byte	0x00, 0xf5, 0x21, 0x00


	//----- nvinfo : EIATTR_SPARSE_MMA_MASK
	.align		4
.L_40:
        /*0038*/ 	.byte	0x03, 0x50
        /*003a*/ 	.short	0x0000


	//----- nvinfo : EIATTR_MAXREG_COUNT
	.align		4
        /*003c*/ 	.byte	0x03, 0x1b
        /*003e*/ 	.short	0x00ff


	//----- nvinfo : EIATTR_MERCURY_ISA_VERSION
	.align		4
        /*0040*/ 	.byte	0x03, 0x5f
        /*0042*/ 	.short	0x0101


	//----- nvinfo : EIATTR_VRC_CTA_INIT_COUNT
	.align		4
        /*0044*/ 	.byte	0x02, 0x4a
	.zero		1
	.zero		1


	//----- nvinfo : EIATTR_EXIT_INSTR_OFFSETS
	.align		4
        /*0048*/ 	.byte	0x04, 0x1c
        /*004a*/ 	.short	(.L_42 - .L_41)


	//   ....[0]....
.L_41:
        /*004c*/ 	.word	0x000000d0


	//   ....[1]....
        /*0050*/ 	.word	0x00000100


	//   ....[2]....
        /*0054*/ 	.word	0x00000460


	//----- nvinfo : EIATTR_CBANK_PARAM_SIZE
	.align		4
.L_42:
        /*0058*/ 	.byte	0x03, 0x19
        /*005a*/ 	.short	0x0018


	//----- nvinfo : EIATTR_PARAM_CBANK
	.align		4
        /*005c*/ 	.byte	0x04, 0x0a
        /*005e*/ 	.short	(.L_44 - .L_43)
	.align		4
.L_43:
        /*0060*/ 	.word	index@(.nv.constant0._Z12noise_kernelPhPK10CameraDataP17curandStateXORWOW)
        /*0064*/ 	.short	0x0380
        /*0066*/ 	.short	0x0018


	//----- nvinfo : EIATTR_SW_WAR
	.align		4
.L_44:
        /*0068*/ 	.byte	0x04, 0x36
        /*006a*/ 	.short	(.L_46 - .L_45)
.L_45:
        /*006c*/ 	.word	0x00000008
.L_46:


//--------------------- .nv.info._Z13render_kernelPhPK10CameraDataPK6Spherej --------------------------
	.section	.nv.info._Z13render_kernelPhPK10CameraDataPK6Spherej,"",@"SHT_CUDA_INFO"
	.sectionflags	@""
	.align	4


	//----- nvinfo : EIATTR_CUDA_API_VERSION
	.align		4
        /*0000*/ 	.byte	0x04, 0x37
        /*0002*/ 	.short	(.L_48 - .L_47)
.L_47:
        /*0004*/ 	.word	0x00000082


	//----- nvinfo : EIATTR_KPARAM_INFO
	.align		4
.L_48:
        /*0008*/ 	.byte	0x04, 0x17
        /*000a*/ 	.short	(.L_50 - .L_49)
.L_49:
        /*000c*/ 	.word	0x00000000
        /*0010*/ 	.short	0x0003
        /*0012*/ 	.short	0x0018
        /*0014*/ 	.byte	0x00, 0xf0, 0x11, 0x00


	//----- nvinfo : EIATTR_KPARAM_INFO
	.align		4
.L_50:
        /*0018*/ 	.byte	0x04, 0x17
        /*001a*/ 	.short	(.L_52 - .L_51)
.L_51:
        /*001c*/ 	.word	0x00000000
        /*0020*/ 	.short	0x0002
        /*0022*/ 	.short	0x0010
        /*0024*/ 	.byte	0x00, 0xf5, 0x21, 0x00


	//----- nvinfo : EIATTR_KPARAM_INFO
	.align		4
.L_52:
        /*0028*/ 	.byte	0x04, 0x17
        /*002a*/ 	.short	(.L_54 - .L_53)
.L_53:
        /*002c*/ 	.word	0x00000000
        /*0030*/ 	.short	0x0001
        /*0032*/ 	.short	0x0008
        /*0034*/ 	.byte	0x00, 0xf5, 0x21, 0x00


	//----- nvinfo : EIATTR_KPARAM_INFO
	.align		4
.L_54:
        /*0038*/ 	.byte	0x04, 0x17
        /*003a*/ 	.short	(.L_56 - .L_55)
.L_55:
        /*003c*/ 	.word	0x00000000
        /*0040*/ 	.short	0x0000
        /*0042*/ 	.short	0x0000
        /*0044*/ 	.byte	0x00, 0xf5, 0x21, 0x00


	//----- nvinfo : EIATTR_SPARSE_MMA_MASK
	.align		4
.L_56:
        /*0048*/ 	.byte	0x03, 0x50
        /*004a*/ 	.short	0x0000


	//----- nvinfo : EIATTR_MAXREG_COUNT
	.align		4
        /*004c*/ 	.byte	0x03, 0x1b
        /*004e*/ 	.short	0x00ff


	//----- nvinfo : EIATTR_MERCURY_ISA_VERSION
	.align		4
        /*0050*/ 	.byte	0x03, 0x5f
        /*0052*/ 	.short	0x0101


	//----- nvinfo : EIATTR_VRC_CTA_INIT_COUNT
	.align		4
        /*0054*/ 	.byte	0x02, 0x4a
	.zero		1
	.zero		1


	//----- nvinfo : EIATTR_EXIT_INSTR_OFFSETS
	.align		4
        /*0058*/ 	.byte	0x04, 0x1c
        /*005a*/ 	.short	(.L_58 - .L_57)


	//   ....[0]....
.L_57:
        /*005c*/ 	.word	0x000000d0


	//   ....[1]....
        /*0060*/ 	.word	0x00000100


	//   ....[2]....
        /*0064*/ 	.word	0x00002220


	//----- nvinfo : EIATTR_CRS_STACK_SIZE
	.align		4
.L_58:
        /*0068*/ 	.byte	0x04, 0x1e
        /*006a*/ 	.short	(.L_60 - .L_59)
.L_59:
        /*006c*/ 	.word	0x00000000


	//----- nvinfo : EIATTR_CBANK_PARAM_SIZE
	.align		4
.L_60:
        /*0070*/ 	.byte	0x03, 0x19
        /*0072*/ 	.short	0x001c


	//----- nvinfo : EIATTR_PARAM_CBANK
	.align		4
        /*0074*/ 	.byte	0x04, 0x0a
        /*0076*/ 	.short	(.L_62 - .L_61)
	.align		4
.L_61:
        /*0078*/ 	.word	index@(.nv.constant0._Z13render_kernelPhPK10CameraDataPK6Spherej)
        /*007c*/ 	.short	0x0380
        /*007e*/ 	.short	0x001c


	//----- nvinfo : EIATTR_SW_WAR
	.align		4
.L_62:
        /*0080*/ 	.byte	0x04, 0x36
        /*0082*/ 	.short	(.L_64 - .L_63)
.L_63:
        /*0084*/ 	.word	0x00000008
.L_64:


//--------------------- .nv.info._Z9setup_rngP17curandStateXORWOWii --------------------------
	.section	.nv.info._Z9setup_rngP17curandStateXORWOWii,"",@"SHT_CUDA_INFO"
	.sectionflags	@""
	.align	4


	//----- nvinfo : EIATTR_CUDA_API_VERSION
	.align		4
        /*0000*/ 	.byte	0x04, 0x37
        /*0002*/ 	.short	(.L_66 - .L_65)
.L_65:
        /*0004*/ 	.word	0x00000082


	//----- nvinfo : EIATTR_KPARAM_INFO
	.align		4
.L_66:
        /*0008*/ 	.byte	0x04, 0x17
        /*000a*/ 	.short	(.L_68 - .L_67)
.L_67:
        /*000c*/ 	.word	0x00000000
        /*0010*/ 	.short	0x0002
        /*0012*/ 	.short	0x000c
        /*0014*/ 	.byte	0x00, 0xf0, 0x11, 0x00


	//----- nvinfo : EIATTR_KPARAM_INFO
	.align		4
.L_68:
        /*0018*/ 	.byte	0x04, 0x17
        /*001a*/ 	.short	(.L_70 - .L_69)
.L_69:
        /*001c*/ 	.word	0x00000000
        /*0020*/ 	.short	0x0001
        /*0022*/ 	.short	0x0008
        /*0024*/ 	.byte	0x00, 0xf0, 0x11, 0x00


	//----- nvinfo : EIATTR_KPARAM_INFO
	.align		4
.L_70:
        /*0028*/ 	.byte	0x04, 0x17
        /*002a*/ 	.short	(.L_72 - .L_71)
.L_71:
        /*002c*/ 	.word	0x00000000
        /*0030*/ 	.short	0x0000
        /*0032*/ 	.short	0x0000
        /*0034*/ 	.byte	0x00, 0xf5, 0x21, 0x00


	//----- nvinfo : EIATTR_SPARSE_MMA_MASK
	.align		4
.L_72:
        /*0038*/ 	.byte	0x03, 0x50
        /*003a*/ 	.short	0x0000


	//----- nvinfo : EIATTR_MAXREG_COUNT
	.align		4
        /*003c*/ 	.byte	0x03, 0x1b
        /*003e*/ 	.short	0x00ff


	//----- nvinfo : EIATTR_MERCURY_ISA_VERSION
	.align		4
        /*0040*/ 	.byte	0x03, 0x5f
        /*0042*/ 	.short	0x0101


	//----- nvinfo : EIATTR_VRC_CTA_INIT_COUNT
	.align		4
        /*0044*/ 	.byte	0x02, 0x4a
	.zero		1
	.zero		1


	//----- nvinfo : EIATTR_EXIT_INSTR_OFFSETS
	.align		4
        /*0048*/ 	.byte	0x04, 0x1c
        /*004a*/ 	.short	(.L_74 - .L_73)


	//   ....[0]....
.L_73:
        /*004c*/ 	.word	0x000000c0


	//   ....[1]....
        /*0050*/ 	.word	0x00000f10


	//----- nvinfo : EIATTR_CRS_STACK_SIZE
	.align		4
.L_74:
        /*0054*/ 	.byte	0x04, 0x1e
        /*0056*/ 	.short	(.L_76 - .L_75)
.L_75:
        /*0058*/ 	.word	0x00000000


	//----- nvinfo : EIATTR_CBANK_PARAM_SIZE
	.align		4
.L_76:
        /*005c*/ 	.byte	0x03, 0x19
        /*005e*/ 	.short	0x0010


	//----- nvinfo : EIATTR_PARAM_CBANK
	.align		4
        /*0060*/ 	.byte	0x04, 0x0a
        /*0062*/ 	.short	(.L_78 - .L_77)
	.align		4
.L_77:
        /*0064*/ 	.word	index@(.nv.constant0._Z9setup_rngP17curandStateXORWOWii)
        /*0068*/ 	.short	0x0380
        /*006a*/ 	.short	0x0010


	//----- nvinfo : EIATTR_SW_WAR
	.align		4
.L_78:
        /*006c*/ 	.byte	0x04, 0x36
        /*006e*/ 	.short	(.L_80 - .L_79)
.L_79:
        /*0070*/ 	.word	0x00000008
.L_80:


//--------------------- .nv.callgraph             --------------------------
	.section	.nv.callgraph,"",@"SHT_CUDA_CALLGRAPH"
	.align	4
	.sectionentsize	8
	.align		4
        /*0000*/ 	.word	0x00000000
	.align		4
        /*0004*/ 	.word	0xffffffff
	.align		4
        /*0008*/ 	.word	0x00000000
	.align		4
        /*000c*/ 	.word	0xfffffffe
	.align		4
        /*0010*/ 	.word	0x00000000
	.align		4
        /*0014*/ 	.word	0xfffffffd
	.align		4
        /*0018*/ 	.word	0x00000000
	.align		4
        /*001c*/ 	.word	0xfffffffc


//--------------------- .nv.constant4             --------------------------
	.section	.nv.constant4,"a",@progbits
	.align	8
	.align		8
.nv.constant4:
        /*0000*/ 	.dword	precalc_xorwow_matrix
	.align		8
        /*0008*/ 	.dword	precalc_xorwow_offset_matrix
	.align		8
        /*0010*/ 	.dword	mrg32k3aM1
	.align		8
        /*0018*/ 	.dword	mrg32k3aM2
	.align		8
        /*0020*/ 	.dword	mrg32k3aM1SubSeq
	.align		8
        /*0028*/ 	.dword	mrg32k3aM2SubSeq
	.align		8
        /*0030*/ 	.dword	mrg32k3aM1Seq
	.align		8
        /*0038*/ 	.dword	mrg32k3aM2Seq


//--------------------- .nv.constant3             --------------------------
	.section	.nv.constant3,"a",@progbits
	.align	8
.nv.constant3:
	.type		__cr_lgamma_table,@object
	.size		__cr_lgamma_table,(.L_8 - __cr_lgamma_table)
__cr_lgamma_table:
        /*0000*/ 	.byte	0x00, 0x00, 0x00, 0x00, 0x00, 0x00, 0x00, 0x00, 0x00, 0x00, 0x00, 0x00, 0x00, 0x00, 0x00, 0x00
        /*0010*/ 	.byte	0xef, 0x39, 0xfa, 0xfe, 0x42, 0x2e, 0xe6, 0x3f, 0x02, 0x20, 0x2a, 0xfa, 0x0b, 0xab, 0xfc, 0x3f
        /*0020*/ 	.byte	0xf9, 0x2c, 0x92, 0x7c, 0xa7, 0x6c, 0x09, 0x40, 0xc9, 0x79, 0x44, 0x3c, 0x64, 0x26, 0x13, 0x40
        /*0030*/ 	.byte	0xca, 0x01, 0xcf, 0x3a, 0x27, 0x51, 0x1a, 0x40, 0x30, 0xcc, 0x2d, 0xf3, 0xe1, 0x0c, 0x21, 0x40
        /*0040*/ 	.byte	0x0d, 0xb7, 0xfc, 0x82, 0x8e, 0x35, 0x25, 0x40
.L_8:


//--------------------- .text._Z12noise_kernelPhPK10CameraDataP17curandStateXORWOW --------------------------
	.section	.text._Z12noise_kernelPhPK10CameraDataP17curandStateXORWOW,"ax",@progbits
	.align	128
        .global         _Z12noise_kernelPhPK10CameraDataP17curandStateXORWOW
        .type           _Z12noise_kernelPhPK10CameraDataP17curandStateXORWOW,@function
        .size           _Z12noise_kernelPhPK10CameraDataP17curandStateXORWOW,(.L_x_86 - _Z12noise_kernelPhPK10CameraDataP17curandStateXORWOW)
        .other          _Z12noise_kernelPhPK10CameraDataP17curandStateXORWOW,@"STO_CUDA_ENTRY STV_DEFAULT"
_Z12noise_kernelPhPK10CameraDataP17curandStateXORWOW:
.text._Z12noise_kernelPhPK10CameraDataP17curandStateXORWOW:
[----:B------:R-:W-:Y:S08]  /*0000*/  LDC R1, c[0x0][0x37c] ;  /* 0x0000df00ff017b82 */ /* 0x000ff00000000800 */
[----:B------:R-:W0:Y:S01]  /*0010*/  LDC.64 R2, c[0x0][0x388] ;  /* 0x0000e200ff027b82 */ /* 0x000e220000000a00 */
[----:B------:R-:W0:Y:S02]  /*0020*/  LDCU.64 UR4, c[0x0][0x358] ;  /* 0x00006b00ff0477ac */ /* 0x000e240008000a00 */
[----:B0-----:R-:W2:Y:S05]  /*0030*/  LDG.E R9, desc[UR4][R2.64] ;  /* 0x0000000402097981 */ /* 0x001eaa000c1e1900 */
[----:B------:R-:W0:Y:S01]  /*0040*/  S2UR UR6, SR_CTAID.X ;  /* 0x00000000000679c3 */ /* 0x000e220000002500 */
[----:B------:R-:W0:Y:S01]  /*0050*/  S2R R5, SR_TID.X ;  /* 0x0000000000057919 */ /* 0x000e220000002100 */
[----:B------:R-:W1:Y:S06]  /*0060*/  S2R R4, SR_TID.Y ;  /* 0x0000000000047919 */ /* 0x000e6c0000002200 */
[----:B------:R-:W0:Y:S08]  /*0070*/  LDC R0, c[0x0][0x360] ;  /* 0x0000d800ff007b82 */ /* 0x000e300000000800 */
[----:B------:R-:W1:Y:S08]  /*0080*/  S2UR UR7, SR_CTAID.Y ;  /* 0x00000000000779c3 */ /* 0x000e700000002600 */
[----:B------:R-:W1:Y:S01]  /*0090*/  LDC R7, c[0x0][0x364] ;  /* 0x0000d900ff077b82 */ /* 0x000e620000000800 */
[----:B0-----:R-:W-:-:S02]  /*00a0*/  IMAD R0, R0, UR6, R5 ;  /* 0x0000000600007c24 */ /* 0x001fc4000f8e0205 */
[----:B-1----:R-:W-:-:S03]  /*00b0*/  IMAD R7, R7, UR7, R4 ;  /* 0x0000000707077c24 */ /* 0x002fc6000f8e0204 */
[----:B--2---:R-:W-:-:S13]  /*00c0*/  ISETP.GE.U32.AND P0, PT, R0, R9, PT ;  /* 0x000000090000720c */ /* 0x004fda0003f06070 */
[----:B------:R-:W-:Y:S05]  /*00d0*/  @P0 EXIT ;  /* 0x000000000000094d */ /* 0x000fea0003800000 */
[----:B------:R-:W2:Y:S02]  /*00e0*/  LDG.E R2, desc[UR4][R2.64+0x4] ;  /* 0x0000040402027981 */ /* 0x000ea4000c1e1900 */
[----:B--2---:R-:W-:-:S13]  /*00f0*/  ISETP.GE.U32.AND P0, PT, R7, R2, PT ;  /* 0x000000020700720c */ /* 0x004fda0003f06070 */
[----:B------:R-:W-:Y:S05]  /*0100*/  @P0 EXIT ;  /* 0x000000000000094d */ /* 0x000fea0003800000 */
[----:B------:R-:W0:Y:S01]  /*0110*/  LDC.64 R4, c[0x0][0x390] ;  /* 0x0000e400ff047b82 */ /* 0x000e220000000a00 */
[----:B------:R-:W-:Y:S01]  /*0120*/  IMAD R0, R7, R9, R0 ;  /* 0x0000000907007224 */ /* 0x000fe200078e0200 */
[----:B------:R-:W1:Y:S03]  /*0130*/  LDCU.64 UR6, c[0x0][0x380] ;  /* 0x00007000ff0677ac */ /* 0x000e660008000a00 */
[----:B0-----:R-:W-:-:S05]  /*0140*/  IMAD.WIDE R4, R0, 0x30, R4 ;  /* 0x0000003000047825 */ /* 0x001fca00078e0204 */
[----:B------:R-:W2:Y:S04]  /*0150*/  LDG.E.64 R6, desc[UR4][R4.64] ;  /* 0x0000000404067981 */ /* 0x000ea8000c1e1b00 */
[----:B------:R-:W3:Y:S04]  /*0160*/  LDG.E.64 R2, desc[UR4][R4.64+0x10] ;  /* 0x0000100404027981 */ /* 0x000ee8000c1e1b00 */
[----:B------:R-:W4:Y:S01]  /*0170*/  LDG.E.64 R8, desc[UR4][R4.64+0x8] ;  /* 0x0000080404087981 */ /* 0x000f22000c1e1b00 */
[----:B------:R-:W-:Y:S02]  /*0180*/  IMAD.MOV.U32 R17, RZ, RZ, 0x2f800000 ;  /* 0x2f800000ff117424 */ /* 0x000fe400078e00ff */
[----:B------:R-:W-:Y:S01]  /*0190*/  IMAD R0, R0, 0x3, RZ ;  /* 0x0000000300007824 */ /* 0x000fe200078e02ff */
[----:B--2---:R-:W-:-:S04]  /*01a0*/  SHF.R.U32.HI R10, RZ, 0x2, R7 ;  /* 0x00000002ff0a7819 */ /* 0x004fc80000011607 */
[----:B------:R-:W-:Y:S01]  /*01b0*/  LOP3.LUT R7, R10, R7, RZ, 0x3c, !PT ;  /* 0x000000070a077212 */ /* 0x000fe200078e3cff */
[----:B---3--:R-:W-:Y:S01]  /*01c0*/  IMAD.SHL.U32 R10, R3, 0x10, RZ ;  /* 0x00000010030a7824 */ /* 0x008fe200078e00ff */
[----:B----4-:R-:W-:-:S03]  /*01d0*/  SHF.R.U32.HI R13, RZ, 0x2, R8 ;  /* 0x00000002ff0d7819 */ /* 0x010fc60000011608 */
[----:B------:R-:W-:Y:S01]  /*01e0*/  IMAD.SHL.U32 R11, R7, 0x2, RZ ;  /* 0x00000002070b7824 */ /* 0x000fe200078e00ff */
[----:B------:R-:W-:Y:S02]  /*01f0*/  SHF.R.U32.HI R12, RZ, 0x2, R9 ;  /* 0x00000002ff0c7819 */ /* 0x000fe40000011609 */
[----:B------:R-:W-:Y:S02]  /*0200*/  LOP3.LUT R13, R13, R8, RZ, 0x3c, !PT ;  /* 0x000000080d0d7212 */ /* 0x000fe400078e3cff */
[----:B------:R-:W-:Y:S02]  /*0210*/  LOP3.LUT R10, R3, R10, R11, 0x96, !PT ;  /* 0x0000000a030a7212 */ /* 0x000fe400078e960b */
[----:B------:R-:W-:Y:S02]  /*0220*/  LOP3.LUT R12, R12, R9, RZ, 0x3c, !PT ;  /* 0x000000090c0c7212 */ /* 0x000fe400078e3cff */
[----:B------:R-:W-:Y:S01]  /*0230*/  LOP3.LUT R7, R10, R7, RZ, 0x3c, !PT ;  /* 0x000000070a077212 */ /* 0x000fe200078e3cff */
[----:B------:R-:W-:-:S03]  /*0240*/  IMAD.SHL.U32 R10, R13, 0x2, RZ ;  /* 0x000000020d0a7824 */ /* 0x000fc600078e00ff */
[----:B------:R-:W-:Y:S01]  /*0250*/  IADD3 R9, PT, PT, R6, 0x587c5, R7 ;  /* 0x000587c506097810 */ /* 0x000fe20007ffe007 */
[----:B------:R-:W-:-:S03]  /*0260*/  IMAD.SHL.U32 R8, R7, 0x10, RZ ;  /* 0x0000001007087824 */ /* 0x000fc600078e00ff */
[----:B------:R-:W-:Y:S02]  /*0270*/  I2FP.F32.U32 R9, R9 ;  /* 0x0000000900097245 */ /* 0x000fe40000201000 */
[----:B------:R-:W-:Y:S02]  /*0280*/  LOP3.LUT R8, R13, R10, R8, 0x96, !PT ;  /* 0x0000000a0d087212 */ /* 0x000fe400078e9608 */
[----:B------:R-:W-:Y:S02]  /*0290*/  SHF.L.U32 R10, R12, 0x1, RZ ;  /* 0x000000010c0a7819 */ /* 0x000fe400000006ff */
[----:B------:R-:W-:-:S05]  /*02a0*/  LOP3.LUT R8, R8, R7, RZ, 0x3c, !PT ;  /* 0x0000000708087212 */ /* 0x000fca00078e3cff */
[----:B------:R-:W-:-:S05]  /*02b0*/  IMAD.SHL.U32 R11, R8, 0x10, RZ ;  /* 0x00000010080b7824 */ /* 0x000fca00078e00ff */
[----:B------:R-:W-:Y:S01]  /*02c0*/  LOP3.LUT R13, R12, R10, R11, 0x96, !PT ;  /* 0x0000000a0c0d7212 */ /* 0x000fe200078e960b */
[-C--:B------:R-:W-:Y:S01]  /*02d0*/  FFMA R11, R9, R17.reuse, 1.1641532182693481445e-10 ;  /* 0x2f000000090b7423 */ /* 0x080fe20000000011 */
[C---:B------:R-:W-:Y:S01]  /*02e0*/  VIADD R10, R6.reuse, 0x10974f ;  /* 0x0010974f060a7836 */ /* 0x040fe20000000000 */
[----:B------:R-:W-:Y:S02]  /*02f0*/  IADD3 R12, PT, PT, R6, 0xb0f8a, R8 ;  /* 0x000b0f8a060c7810 */ /* 0x000fe40007ffe008 */
[----:B------:R-:W-:Y:S01]  /*0300*/  LOP3.LUT R9, R13, R8, RZ, 0x3c, !PT ;  /* 0x000000080d097212 */ /* 0x000fe200078e3cff */
[----:B------:R-:W-:Y:S01]  /*0310*/  FMUL R14, R11, 255 ;  /* 0x437f00000b0e7820 */ /* 0x000fe20000400000 */
[----:B------:R-:W-:Y:S02]  /*0320*/  I2FP.F32.U32 R12, R12 ;  /* 0x0000000c000c7245 */ /* 0x000fe40000201000 */
[----:B------:R-:W-:Y:S01]  /*0330*/  MOV R11, R2 ;  /* 0x00000002000b7202 */ /* 0x000fe20000000f00 */
[----:B------:R-:W-:Y:S01]  /*0340*/  IMAD.IADD R6, R9, 0x1, R10 ;  /* 0x0000000109067824 */ /* 0x000fe200078e020a */
[----:B------:R-:W0:Y:S01]  /*0350*/  F2I.U32.TRUNC.NTZ R15, R14 ;  /* 0x0000000e000f7305 */ /* 0x000e22000020f000 */
[-C--:B------:R-:W-:Y:S01]  /*0360*/  FFMA R12, R12, R17.reuse, 1.1641532182693481445e-10 ;  /* 0x2f0000000c0c7423 */ /* 0x080fe20000000011 */
[----:B------:R-:W-:Y:S02]  /*0370*/  STG.E.64 desc[UR4][R4.64+0x10], R8 ;  /* 0x0000100804007986 */ /* 0x000fe4000c101b04 */
[----:B------:R-:W-:Y:S01]  /*0380*/  I2FP.F32.U32 R6, R6 ;  /* 0x0000000600067245 */ /* 0x000fe20000201000 */
[----:B------:R-:W-:Y:S01]  /*0390*/  FMUL R16, R12, 255 ;  /* 0x437f00000c107820 */ /* 0x000fe20000400000 */
[----:B-1----:R-:W-:Y:S01]  /*03a0*/  IADD3 R12, P0, PT, R0, UR6, RZ ;  /* 0x00000006000c7c10 */ /* 0x002fe2000ff1e0ff */
[----:B------:R-:W-:Y:S02]  /*03b0*/  STG.E.64 desc[UR4][R4.64], R10 ;  /* 0x0000000a04007986 */ /* 0x000fe4000c101b04 */
[----:B------:R-:W-:Y:S01]  /*03c0*/  FFMA R6, R6, R17, 1.1641532182693481445e-10 ;  /* 0x2f00000006067423 */ /* 0x000fe20000000011 */
[----:B------:R-:W-:Y:S01]  /*03d0*/  LEA.HI.X.SX32 R13, R0, UR7, 0x1, P0 ;  /* 0x00000007000d7c11 */ /* 0x000fe200080f0eff */
[----:B------:R-:W1:Y:S02]  /*03e0*/  F2I.U32.TRUNC.NTZ R17, R16 ;  /* 0x0000001000117305 */ /* 0x000e64000020f000 */
[----:B------:R-:W-:Y:S01]  /*03f0*/  FMUL R18, R6, 255 ;  /* 0x437f000006127820 */ /* 0x000fe20000400000 */
[----:B------:R-:W-:-:S05]  /*0400*/  IMAD.MOV.U32 R6, RZ, RZ, R3 ;  /* 0x000000ffff067224 */ /* 0x000fca00078e0003 */
[----:B------:R-:W2:Y:S01]  /*0410*/  F2I.U32.TRUNC.NTZ R19, R18 ;  /* 0x0000001200137305 */ /* 0x000ea2000020f000 */
[----:B------:R-:W-:Y:S04]  /*0420*/  STG.E.64 desc[UR4][R4.64+0x8], R6 ;  /* 0x0000080604007986 */ /* 0x000fe8000c101b04 */
[----:B0-----:R-:W-:Y:S04]  /*0430*/  STG.E.U8 desc[UR4][R12.64], R15 ;  /* 0x0000000f0c007986 */ /* 0x001fe8000c101104 */
[----:B-1----:R-:W-:Y:S04]  /*0440*/  STG.E.U8 desc[UR4][R12.64+0x1], R17 ;  /* 0x000001110c007986 */ /* 0x002fe8000c101104 */
[----:B--2---:R-:W-:Y:S01]  /*0450*/  STG.E.U8 desc[UR4][R12.64+0x2], R19 ;  /* 0x000002130c007986 */ /* 0x004fe2000c101104 */
[----:B------:R-:W-:Y:S05]  /*0460*/  EXIT ;  /* 0x000000000000794d */ /* 0x000fea0003800000 */
.L_x_0:
[----:B------:R-:W-:-:S00]  /*0470*/  BRA `(.L_x_0) ;  /* 0xfffffffc00fc7947 */ /* 0x000fc0000383ffff */
[----:B------:R-:W-:-:S00]  /*0480*/  NOP ;  /* 0x0000000000007918 */ /* 0x000fc00000000000 */
[----:B------:R-:W-:-:S00]  /*0490*/  NOP ;  /* 0x0000000000007918 */ /* 0x000fc00000000000 */
[----:B------:R-:W-:-:S00]  /*04a0*/  NOP ;  /* 0x0000000000007918 */ /* 0x000fc00000000000 */
[----:B------:R-:W-:-:S00]  /*04b0*/  NOP ;  /* 0x0000000000007918 */ /* 0x000fc00000000000 */
[----:B------:R-:W-:-:S00]  /*04c0*/  NOP ;  /* 0x0000000000007918 */ /* 0x000fc00000000000 */
[----:B------:R-:W-:-:S00]  /*04d0*/  NOP ;  /* 0x0000000000007918 */ /* 0x000fc00000000000 */
[----:B------:R-:W-:-:S00]  /*04e0*/  NOP ;  /* 0x0000000000007918 */ /* 0x000fc00000000000 */
[----:B------:R-:W-:-:S00]  /*04f0*/  NOP ;  /* 0x0000000000007918 */ /* 0x000fc00000000000 */
.L_x_86:


//--------------------- .text._Z13render_kernelPhPK10CameraDataPK6Spherej --------------------------
	.section	.text._Z13render_kernelPhPK10CameraDataPK6Spherej,"ax",@progbits
	.align	128
        .global         _Z13render_kernelPhPK10CameraDataPK6Spherej
        .type           _Z13render_kernelPhPK10CameraDataPK6Spherej,@function
        .size           _Z13render_kernelPhPK10CameraDataPK6Spherej,(.L_x_85 - _Z13render_kernelPhPK10CameraDataPK6Spherej)
        .other          _Z13render_kernelPhPK10CameraDataPK6Spherej,@"STO_CUDA_ENTRY STV_DEFAULT"
_Z13render_kernelPhPK10CameraDataPK6Spherej:
.text._Z13render_kernelPhPK10CameraDataPK6Spherej:
        /* <DEDUP_REMOVED lines=17> */
[----:B------:R-:W-:Y:S02]  /*0110*/  I2FP.F32.U32 R5, R2 ;  /* 0x0000000200057245 */ /* 0x000fe40000201000 */
[----:B------:R-:W-:Y:S02]  /*0120*/  I2FP.F32.U32 R0, R7 ;  /* 0x0000000700007245 */ /* 0x000fe40000201000 */
[----:B------:R-:W0:Y:S03]  /*0130*/  MUFU.RCP R4, R5 ;  /* 0x0000000500047308 */ /* 0x000e260000001000 */
[----:B------:R-:W-:-:S05]  /*0140*/  FADD R2, R0, R0 ;  /* 0x0000000000027221 */ /* 0x000fca0000000000 */
[----:B------:R-:W1:Y:S01]  /*0150*/  FCHK P0, R2, R5 ;  /* 0x0000000502007302 */ /* 0x000e620000000000 */
[----:B0-----:R-:W-:-:S04]  /*0160*/  FFMA R3, -R5, R4, 1 ;  /* 0x3f80000005037423 */ /* 0x001fc80000000104 */
[----:B------:R-:W-:-:S04]  /*0170*/  FFMA R3, R4, R3, R4 ;  /* 0x0000000304037223 */ /* 0x000fc80000000004 */
[----:B------:R-:W-:-:S04]  /*0180*/  FFMA R4, R2, R3, RZ ;  /* 0x0000000302047223 */ /* 0x000fc800000000ff */
[----:B------:R-:W-:-:S04]  /*0190*/  FFMA R6, -R5, R4, R2 ;  /* 0x0000000405067223 */ /* 0x000fc80000000102 */
[----:B------:R-:W-:Y:S01]  /*01a0*/  FFMA R4, R3, R6, R4 ;  /* 0x0000000603047223 */ /* 0x000fe20000000004 */
[----:B-1----:R-:W-:Y:S06]  /*01b0*/  @!P0 BRA `(.L_x_1) ;  /* 0x00000000000c8947 */ /* 0x002fec0003800000 */
[----:B------:R-:W-:Y:S02]  /*01c0*/  MOV R4, R2 ;  /* 0x0000000200047202 */ /* 0x000fe40000000f00 */
[----:B------:R-:W-:-:S07]  /*01d0*/  MOV R6, 0x1f0 ;  /* 0x000001f000067802 */ /* 0x000fce0000000f00 */
[----:B------:R-:W-:Y:S05]  /*01e0*/  CALL.REL.NOINC `($__internal_2_$__cuda_sm3x_div_rn_noftz_f32_slowpath) ;  /* 0x00000024003c7944 */ /* 0x000fea0003c00000 */
.L_x_1:
[----:B------:R-:W-:-:S04]  /*01f0*/  IADD3 R2, PT, PT, R0, 0x1800000, RZ ;  /* 0x0180000000027810 */ /* 0x000fc80007ffe0ff */
[----:B------:R-:W-:-:S04]  /*0200*/  LOP3.LUT R2, R2, 0x7f800000, RZ, 0xc0, !PT ;  /* 0x7f80000002027812 */ /* 0x000fc800078ec0ff */
[----:B------:R-:W-:-:S13]  /*0210*/  ISETP.GT.U32.AND P0, PT, R2, 0x1ffffff, PT ;  /* 0x01ffffff0200780c */ /* 0x000fda0003f04070 */
[----:B------:R-:W-:Y:S05]  /*0220*/  @P0 BRA `(.L_x_2) ;  /* 0x0000000000140947 */ /* 0x000fea0003800000 */
[----:B------:R-:W-:Y:S01]  /*0230*/  IMAD.MOV.U32 R11, RZ, RZ, R0 ;  /* 0x000000ffff0b7224 */ /* 0x000fe200078e0000 */
[----:B------:R-:W-:-:S07]  /*0240*/  MOV R12, 0x260 ;  /* 0x00000260000c7802 */ /* 0x000fce0000000f00 */
[----:B------:R-:W-:Y:S05]  /*0250*/  CALL.REL.NOINC `($__internal_0_$__cuda_sm20_rcp_rn_f32_slowpath) ;  /* 0x0000001c00f47944 */ /* 0x000fea0003c00000 */
[----:B------:R-:W-:Y:S01]  /*0260*/  MOV R3, R6 ;  /* 0x0000000600037202 */ /* 0x000fe20000000f00 */
[----:B------:R-:W-:Y:S06]  /*0270*/  BRA `(.L_x_3) ;  /* 0x0000000000107947 */ /* 0x000fec0003800000 */
.L_x_2:
[----:B------:R-:W0:Y:S02]  /*0280*/  MUFU.RCP R3, R0 ;  /* 0x0000000000037308 */ /* 0x000e240000001000 */
[----:B0-----:R-:W-:-:S04]  /*0290*/  FFMA R2, R0, R3, -1 ;  /* 0xbf80000000027423 */ /* 0x001fc80000000003 */
[----:B------:R-:W-:-:S04]  /*02a0*/  FADD.FTZ R2, -R2, -RZ ;  /* 0x800000ff02027221 */ /* 0x000fc80000010100 */
[----:B------:R-:W-:-:S07]  /*02b0*/  FFMA R3, R3, R2, R3 ;  /* 0x0000000203037223 */ /* 0x000fce0000000003 */
.L_x_3:
[----:B------:R-:W-:Y:S01]  /*02c0*/  IADD3 R0, PT, PT, R5, 0x1800000, RZ ;  /* 0x0180000005007810 */ /* 0x000fe20007ffe0ff */
[----:B------:R-:W-:-:S03]  /*02d0*/  FMUL R2, RZ, R3 ;  /* 0x00000003ff027220 */ /* 0x000fc60000400000 */
[----:B------:R-:W-:-:S04]  /*02e0*/  LOP3.LUT R0, R0, 0x7f800000, RZ, 0xc0, !PT ;  /* 0x7f80000000007812 */ /* 0x000fc800078ec0ff */
[----:B------:R-:W-:Y:S01]  /*02f0*/  ISETP.GT.U32.AND P0, PT, R0, 0x1ffffff, PT ;  /* 0x01ffffff0000780c */ /* 0x000fe20003f04070 */
[----:B------:R-:W-:-:S12]  /*0300*/  FMUL R0, R3, R4 ;  /* 0x0000000403007220 */ /* 0x000fd80000400000 */
[----:B------:R-:W-:Y:S05]  /*0310*/  @P0 BRA `(.L_x_4) ;  /* 0x0000000000140947 */ /* 0x000fea0003800000 */
[----:B------:R-:W-:Y:S01]  /*0320*/  IMAD.MOV.U32 R11, RZ, RZ, R5 ;  /* 0x000000ffff0b7224 */ /* 0x000fe200078e0005 */
[----:B------:R-:W-:-:S07]  /*0330*/  MOV R12, 0x350 ;  /* 0x00000350000c7802 */ /* 0x000fce0000000f00 */
[----:B------:R-:W-:Y:S05]  /*0340*/  CALL.REL.NOINC `($__internal_0_$__cuda_sm20_rcp_rn_f32_slowpath) ;  /* 0x0000001c00b87944 */ /* 0x000fea0003c00000 */
[----:B------:R-:W-:Y:S01]  /*0350*/  MOV R3, R6 ;  /* 0x0000000600037202 */ /* 0x000fe20000000f00 */
[----:B------:R-:W-:Y:S06]  /*0360*/  BRA `(.L_x_5) ;  /* 0x0000000000107947 */ /* 0x000fec0003800000 */
.L_x_4:
[----:B------:R-:W0:Y:S02]  /*0370*/  MUFU.RCP R6, R5 ;  /* 0x0000000500067308 */ /* 0x000e240000001000 */
[----:B0-----:R-:W-:-:S04]  /*0380*/  FFMA R3, R5, R6, -1 ;  /* 0xbf80000005037423 */ /* 0x001fc80000000006 */
[----:B------:R-:W-:-:S04]  /*0390*/  FADD.FTZ R3, -R3, -RZ ;  /* 0x800000ff03037221 */ /* 0x000fc80000010100 */
[----:B------:R-:W-:-:S07]  /*03a0*/  FFMA R3, R6, R3, R6 ;  /* 0x0000000306037223 */ /* 0x000fce0000000006 */
.L_x_5:
[----:B------:R-:W0:Y:S01]  /*03b0*/  LDC.64 R10, c[0x0][0x388] ;  /* 0x0000e200ff0a7b82 */ /* 0x000e220000000a00 */
[----:B------:R-:W1:Y:S01]  /*03c0*/  LDCU UR8, c[0x0][0x398] ;  /* 0x00007300ff0877ac */ /* 0x000e620008000800 */
[----:B0-----:R0:W2:Y:S01]  /*03d0*/  LDG.E R10, desc[UR10][R10.64+0x8] ;  /* 0x0000080a0a0a7981 */ /* 0x0010a2000c1e1900 */
[----:B------:R-:W-:Y:S02]  /*03e0*/  HFMA2 R17, -RZ, RZ, 1.75, 0 ;  /* 0x3f000000ff117431 */ /* 0x000fe400000001ff */
[----:B------:R-:W-:Y:S01]  /*03f0*/  FMUL R13, R3, -2 ;  /* 0xc0000000030d7820 */ /* 0x000fe20000400000 */
[----:B------:R-:W-:Y:S01]  /*0400*/  FMUL R5, RZ, R3 ;  /* 0x00000003ff057220 */ /* 0x000fe20000400000 */
[----:B------:R-:W-:Y:S01]  /*0410*/  FFMA R4, R4, -0.5, RZ ;  /* 0xbf00000004047823 */ /* 0x000fe200000000ff */
[----:B-1----:R-:W-:Y:S01]  /*0420*/  UISETP.NE.AND UP0, UPT, UR8, URZ, UPT ;  /* 0x000000ff0800728c */ /* 0x002fe2000bf05270 */
[----:B------:R-:W-:Y:S01]  /*0430*/  FADD R6, R2, R13 ;  /* 0x0000000d02067221 */ /* 0x000fe20000000000 */
[--C-:B------:R-:W-:Y:S01]  /*0440*/  FADD R3, R0, R5.reuse ;  /* 0x0000000500037221 */ /* 0x100fe20000000000 */
[----:B------:R-:W-:Y:S01]  /*0450*/  FADD R15, R2, R5 ;  /* 0x00000005020f7221 */ /* 0x000fe20000000000 */
[----:B------:R-:W-:Y:S01]  /*0460*/  PLOP3.LUT P0, PT, PT, PT, PT, 0x80, 0x8 ;  /* 0x000000000008781c */ /* 0x000fe20003f0f070 */
[----:B------:R-:W-:Y:S01]  /*0470*/  FFMA R17, R6, R17, 1 ;  /* 0x3f80000006117423 */ /* 0x000fe20000000011 */
[----:B------:R-:W-:Y:S01]  /*0480*/  I2FP.F32.S32 R6, R8 ;  /* 0x0000000800067245 */ /* 0x000fe20000201400 */
[----:B------:R-:W-:Y:S01]  /*0490*/  FFMA R3, R3, 0.5, R4 ;  /* 0x3f00000003037823 */ /* 0x000fe20000000004 */
[----:B0-----:R-:W-:-:S03]  /*04a0*/  I2FP.F32.U32 R11, R9 ;  /* 0x00000009000b7245 */ /* 0x001fc60000201000 */
[-C--:B------:R-:W-:Y:S01]  /*04b0*/  FFMA R12, R2, R6.reuse, R17 ;  /* 0x00000006020c7223 */ /* 0x080fe20000000011 */
[----:B------:R-:W-:-:S03]  /*04c0*/  FFMA R4, R0, R6, R3 ;  /* 0x0000000600047223 */ /* 0x000fc60000000003 */
[-C--:B------:R-:W-:Y:S01]  /*04d0*/  FFMA R0, R13, R11.reuse, R12 ;  /* 0x0000000b0d007223 */ /* 0x080fe2000000000c */
[----:B------:R-:W-:Y:S01]  /*04e0*/  FFMA R3, R5, R11, R4 ;  /* 0x0000000b05037223 */ /* 0x000fe20000000004 */
[----:B------:R-:W-:Y:S02]  /*04f0*/  IMAD.MOV.U32 R4, RZ, RZ, 0x3f000000 ;  /* 0x3f000000ff047424 */ /* 0x000fe400078e00ff */
[----:B--2---:R-:W-:-:S04]  /*0500*/  FADD R10, RZ, -R10 ;  /* 0x8000000aff0a7221 */ /* 0x004fc80000000000 */
[----:B------:R-:W-:-:S04]  /*0510*/  FFMA R15, R15, 0.5, R10 ;  /* 0x3f0000000f0f7823 */ /* 0x000fc8000000000a */
[----:B------:R-:W-:Y:S01]  /*0520*/  FFMA R2, R2, R6, R15 ;  /* 0x0000000602027223 */ /* 0x000fe2000000000f */
[----:B------:R-:W-:-:S03]  /*0530*/  MOV R6, 0x3f000000 ;  /* 0x3f00000000067802 */ /* 0x000fc60000000f00 */
[----:B------:R-:W-:Y:S01]  /*0540*/  FFMA R2, R5, R11, R2 ;  /* 0x0000000b05027223 */ /* 0x000fe20000000002 */
[----:B------:R-:W-:Y:S01]  /*0550*/  HFMA2 R5, -RZ, RZ, 1.75, 0 ;  /* 0x3f000000ff057431 */ /* 0x000fe200000001ff */
[----:B------:R-:W-:Y:S06]  /*0560*/  BRA.U !UP0, `(.L_x_6) ;  /* 0x0000001908007547 */ /* 0x000fec000b800000 */
[----:B------:R-:W-:Y:S01]  /*0570*/  UISETP.NE.AND UP0, UPT, UR8, 0x1, UPT ;  /* 0x000000010800788c */ /* 0x000fe2000bf05270 */
[----:B------:R-:W-:Y:S01]  /*0580*/  FMUL R4, R0, R0 ;  /* 0x0000000000047220 */ /* 0x000fe20000400000 */
[----:B------:R-:W-:Y:S01]  /*0590*/  IMAD.MOV.U32 R22, RZ, RZ, RZ ;  /* 0x000000ffff167224 */ /* 0x000fe200078e00ff */
[----:B------:R-:W-:Y:S02]  /*05a0*/  PRMT R10, RZ, 0x7610, R10 ;  /* 0x00007610ff0a7816 */ /* 0x000fe4000000000a */
[----:B------:R-:W-:Y:S01]  /*05b0*/  CS2R R20, SRZ ;  /* 0x0000000000147805 */ /* 0x000fe2000001ff00 */
[----:B------:R-:W-:Y:S01]  /*05c0*/  FFMA R5, R3, R3, R4 ;  /* 0x0000000303057223 */ /* 0x000fe20000000004 */
[----:B------:R-:W-:Y:S01]  /*05d0*/  MOV R23, 0x7f800000 ;  /* 0x7f80000000177802 */ /* 0x000fe20000000f00 */
[----:B------:R-:W-:Y:S01]  /*05e0*/  UMOV UR5, URZ ;  /* 0x000000ff00057c82 */ /* 0x000fe20008000000 */
[----:B------:R-:W-:Y:S01]  /*05f0*/  UMOV UR6, URZ ;  /* 0x000000ff00067c82 */ /* 0x000fe20008000000 */
[----:B------:R-:W-:Y:S01]  /*0600*/  FFMA R5, R2, R2, R5 ;  /* 0x0000000202057223 */ /* 0x000fe20000000005 */
[----:B------:R-:W-:Y:S06]  /*0610*/  BRA.U !UP0, `(.L_x_7) ;  /* 0x0000000d08e47547 */ /* 0x000fec000b800000 */
[----:B------:R-:W0:Y:S01]  /*0620*/  LDCU.64 UR4, c[0x0][0x390] ;  /* 0x00007200ff0477ac */ /* 0x000e220008000a00 */
[----:B------:R-:W-:Y:S01]  /*0630*/  HFMA2 R22, -RZ, RZ, 0, 0 ;  /* 0x00000000ff167431 */ /* 0x000fe200000001ff */
[----:B------:R-:W-:Y:S01]  /*0640*/  PRMT R10, RZ, 0x7610, R10 ;  /* 0x00007610ff0a7816 */ /* 0x000fe2000000000a */
[----:B------:R-:W-:Y:S01]  /*0650*/  IMAD.MOV.U32 R23, RZ, RZ, 0x7f800000 ;  /* 0x7f800000ff177424 */ /* 0x000fe200078e00ff */
[----:B0-----:R-:W-:-:S04]  /*0660*/  UIADD3 UR4, UP0, UPT, UR4, 0x10, URZ ;  /* 0x0000001004047890 */ /* 0x001fc8000ff1e0ff */
[----:B------:R-:W-:Y:S02]  /*0670*/  UIADD3.X UR7, UPT, UPT, URZ, UR5, URZ, UP0, !UPT ;  /* 0x00000005ff077290 */ /* 0x000fe400087fe4ff */
[----:B------:R-:W-:Y:S01]  /*0680*/  ULOP3.LUT UR5, UR8, 0xfffffffe, URZ, 0xc0, !UPT ;  /* 0xfffffffe08057892 */ /* 0x000fe2000f8ec0ff */
[----:B------:R-:W-:Y:S01]  /*0690*/  MOV R18, UR4 ;  /* 0x0000000400127c02 */ /* 0x000fe20008000f00 */
[----:B------:R-:W-:Y:S02]  /*06a0*/  UMOV UR4, URZ ;  /* 0x000000ff00047c82 */ /* 0x000fe40008000000 */
[----:B------:R-:W-:-:S03]  /*06b0*/  MOV R19, UR7 ;  /* 0x0000000700137c02 */ /* 0x000fc60008000f00 */
[----:B------:R-:W-:-:S05]  /*06c0*/  UMOV UR7, UR5 ;  /* 0x0000000500077c82 */ /* 0x000fca0008000000 */
.L_x_34:
[----:B------:R-:W2:Y:S04]  /*06d0*/  LDG.E R15, desc[UR10][R18.64+-0xc] ;  /* 0xfffff40a120f7981 */ /* 0x000ea8000c1e1900 */
[----:B------:R-:W3:Y:S04]  /*06e0*/  LDG.E R14, desc[UR10][R18.64+-0x10] ;  /* 0xfffff00a120e7981 */ /* 0x000ee8000c1e1900 */
[----:B------:R-:W4:Y:S04]  /*06f0*/  LDG.E R13, desc[UR10][R18.64+-0x8] ;  /* 0xfffff80a120d7981 */ /* 0x000f28000c1e1900 */
[----:B------:R-:W5:Y:S01]  /*0700*/  LDG.E R11, desc[UR10][R18.64+-0x4] ;  /* 0xfffffc0a120b7981 */ /* 0x000f62000c1e1900 */
[----:B------:R-:W-:Y:S01]  /*0710*/  BSSY.RECONVERGENT B2, `(.L_x_8) ;  /* 0x0000067000027945 */ /* 0x000fe20003800200 */
[----:B------:R-:W-:Y:S01]  /*0720*/  PLOP3.LUT P0, PT, PT, PT, PT, 0x80, 0x8 ;  /* 0x000000000008781c */ /* 0x000fe20003f0f070 */
[----:B------:R-:W-:Y:S01]  /*0730*/  IMAD.MOV.U32 R27, RZ, RZ, RZ ;  /* 0x000000ffff1b7224 */ /* 0x000fe200078e00ff */
[----:B------:R-:W-:Y:S01]  /*0740*/  MOV R25, RZ ;  /* 0x000000ff00197202 */ /* 0x000fe20000000f00 */
[-C--:B--2---:R-:W-:Y:S01]  /*0750*/  FMUL R17, R15, R15.reuse ;  /* 0x0000000f0f117220 */ /* 0x084fe20000400000 */
[----:B------:R-:W-:-:S03]  /*0760*/  FMUL R4, R0, R15 ;  /* 0x0000000f00047220 */ /* 0x000fc60000400000 */
[-C--:B---3--:R-:W-:Y:S01]  /*0770*/  FFMA R6, R14, R14.reuse, R17 ;  /* 0x0000000e0e067223 */ /* 0x088fe20000000011 */
[----:B------:R-:W-:Y:S01]  /*0780*/  FFMA R17, R3, R14, R4 ;  /* 0x0000000e03117223 */ /* 0x000fe20000000004 */
[----:B------:R-:W-:Y:S02]  /*0790*/  MOV R4, RZ ;  /* 0x000000ff00047202 */ /* 0x000fe40000000f00 */
[-C--:B----4-:R-:W-:Y:S01]  /*07a0*/  FFMA R6, R13, R13.reuse, R6 ;  /* 0x0000000d0d067223 */ /* 0x090fe20000000006 */
[----:B------:R-:W-:-:S03]  /*07b0*/  FFMA R12, R2, R13, R17 ;  /* 0x0000000d020c7223 */ /* 0x000fc60000000011 */
[----:B-----5:R-:W-:-:S04]  /*07c0*/  FFMA R6, -R11, R11, R6 ;  /* 0x0000000b0b067223 */ /* 0x020fc80000000106 */
[----:B------:R-:W-:-:S04]  /*07d0*/  FMUL R17, R5, R6 ;  /* 0x0000000605117220 */ /* 0x000fc80000400000 */
[----:B------:R-:W-:Y:S01]  /*07e0*/  FFMA R16, R12, R12, -R17 ;  /* 0x0000000c0c107223 */ /* 0x000fe20000000811 */
[----:B------:R-:W-:-:S04]  /*07f0*/  IMAD.MOV.U32 R17, RZ, RZ, RZ ;  /* 0x000000ffff117224 */ /* 0x000fc800078e00ff */
[----:B------:R-:W-:-:S13]  /*0800*/  FSETP.GEU.AND P1, PT, R16, RZ, PT ;  /* 0x000000ff1000720b */ /* 0x000fda0003f2e000 */
[----:B------:R-:W-:Y:S05]  /*0810*/  @!P1 BRA `(.L_x_9) ;  /* 0x0000000400589947 */ /* 0x000fea0003800000 */
[----:B------:R-:W-:Y:S01]  /*0820*/  IADD3 R4, PT, PT, R16, -0xd000000, RZ ;  /* 0xf300000010047810 */ /* 0x000fe20007ffe0ff */
[----:B------:R0:W1:Y:S01]  /*0830*/  MUFU.RSQ R17, R16 ;  /* 0x0000001000117308 */ /* 0x0000620000001400 */
[----:B------:R-:W-:Y:S02]  /*0840*/  BSSY.RECONVERGENT B0, `(.L_x_10) ;  /* 0x000000c000007945 */ /* 0x000fe40003800200 */
[----:B------:R-:W-:-:S13]  /*0850*/  ISETP.GT.U32.AND P1, PT, R4, 0x727fffff, PT ;  /* 0x727fffff0400780c */ /* 0x000fda0003f24070 */
[----:B0-----:R-:W-:Y:S05]  /*0860*/  @!P1 BRA `(.L_x_11) ;  /* 0x0000000000149947 */ /* 0x001fea0003800000 */
[----:B------:R-:W-:Y:S02]  /*0870*/  MOV R6, R16 ;  /* 0x0000001000067202 */ /* 0x000fe40000000f00 */
[----:B------:R-:W-:-:S07]  /*0880*/  MOV R4, 0x8a0 ;  /* 0x000008a000047802 */ /* 0x000fce0000000f00 */
[----:B-1----:R-:W-:Y:S05]  /*0890*/  CALL.REL.NOINC `($__internal_1_$__cuda_sm20_sqrt_rn_f32_slowpath) ;  /* 0x0000001c00387944 */ /* 0x002fea0003c00000 */
[----:B------:R-:W-:Y:S01]  /*08a0*/  IMAD.MOV.U32 R33, RZ, RZ, R26 ;  /* 0x000000ffff217224 */ /* 0x000fe200078e001a */
[----:B------:R-:W-:Y:S06]  /*08b0*/  BRA `(.L_x_12) ;  /* 0x0000000000107947 */ /* 0x000fec0003800000 */
.L_x_11:
[----:B-1----:R-:W-:Y:S01]  /*08c0*/  FMUL.FTZ R33, R16, R17 ;  /* 0x0000001110217220 */ /* 0x002fe20000410000 */
[----:B------:R-:W-:-:S03]  /*08d0*/  FMUL.FTZ R6, R17, 0.5 ;  /* 0x3f00000011067820 */ /* 0x000fc60000410000 */
[----:B------:R-:W-:-:S04]  /*08e0*/  FFMA R4, -R33, R33, R16 ;  /* 0x0000002121047223 */ /* 0x000fc80000000110 */
[----:B------:R-:W-:-:S07]  /*08f0*/  FFMA R33, R4, R6, R33 ;  /* 0x0000000604217223 */ /* 0x000fce0000000021 */
.L_x_12:
[----:B------:R-:W-:Y:S05]  /*0900*/  BSYNC.RECONVERGENT B0 ;  /* 0x0000000000007941 */ /* 0x000fea0003800200 */
.L_x_10:
[----:B------:R-:W0:Y:S01]  /*0910*/  MUFU.RCP R6, R5 ;  /* 0x0000000500067308 */ /* 0x000e220000001000 */
[----:B------:R-:W-:Y:S01]  /*0920*/  FADD R4, R12, -R33 ;  /* 0x800000210c047221 */ /* 0x000fe20000000000 */
[----:B------:R-:W-:Y:S06]  /*0930*/  BSSY.RECONVERGENT B3, `(.L_x_13) ;  /* 0x000000b000037945 */ /* 0x000fec0003800200 */
[----:B------:R-:W1:Y:S01]  /*0940*/  FCHK P1, R4, R5 ;  /* 0x0000000504007302 */ /* 0x000e620000020000 */
[----:B0-----:R-:W-:-:S04]  /*0950*/  FFMA R17, -R5, R6, 1 ;  /* 0x3f80000005117423 */ /* 0x001fc80000000106 */
[----:B------:R-:W-:-:S04]  /*0960*/  FFMA R17, R6, R17, R6 ;  /* 0x0000001106117223 */ /* 0x000fc80000000006 */
[----:B------:R-:W-:-:S04]  /*0970*/  FFMA R6, R4, R17, RZ ;  /* 0x0000001104067223 */ /* 0x000fc800000000ff */
[----:B------:R-:W-:-:S04]  /*0980*/  FFMA R16, -R5, R6, R4 ;  /* 0x0000000605107223 */ /* 0x000fc80000000104 */
[----:B------:R-:W-:Y:S01]  /*0990*/  FFMA R17, R17, R16, R6 ;  /* 0x0000001011117223 */ /* 0x000fe20000000006 */
[----:B-1----:R-:W-:Y:S06]  /*09a0*/  @!P1 BRA `(.L_x_14) ;  /* 0x00000000000c9947 */ /* 0x002fec0003800000 */
[----:B------:R-:W-:-:S07]  /*09b0*/  MOV R6, 0x9d0 ;  /* 0x000009d000067802 */ /* 0x000fce0000000f00 */
[----:B------:R-:W-:Y:S05]  /*09c0*/  CALL.REL.NOINC `($__internal_2_$__cuda_sm3x_div_rn_noftz_f32_slowpath) ;  /* 0x0000001c00447944 */ /* 0x000fea0003c00000 */
[----:B------:R-:W-:-:S07]  /*09d0*/  MOV R17, R4 ;  /* 0x0000000400117202 */ /* 0x000fce0000000f00 */
.L_x_14:
[----:B------:R-:W-:Y:S05]  /*09e0*/  BSYNC.RECONVERGENT B3 ;  /* 0x0000000000037941 */ /* 0x000fea0003800200 */
.L_x_13:
[C---:B------:R-:W-:Y:S01]  /*09f0*/  FSETP.GEU.AND P1, PT, R17.reuse, R23, PT ;  /* 0x000000171100720b */ /* 0x040fe20003f2e000 */
[----:B------:R-:W-:Y:S01]  /*0a00*/  BSSY.RELIABLE B3, `(.L_x_15) ;  /* 0x000001a000037945 */ /* 0x000fe20003800100 */
[----:B------:R-:W-:-:S13]  /*0a10*/  FSETP.GT.AND P2, PT, R17, RZ, PT ;  /* 0x000000ff1100720b */ /* 0x000fda0003f44000 */
[----:B------:R-:W-:Y:S05]  /*0a20*/  @!P1 BRA P2, `(.L_x_16) ;  /* 0x00000000005c9947 */ /* 0x000fea0001000000 */
[----:B------:R-:W0:Y:S01]  /*0a30*/  MUFU.RCP R4, R5 ;  /* 0x0000000500047308 */ /* 0x000e220000001000 */
[----:B------:R-:W-:Y:S01]  /*0a40*/  FADD R12, R12, R33 ;  /* 0x000000210c0c7221 */ /* 0x000fe20000000000 */
        /* <DEDUP_REMOVED lines=11> */
[----:B------:R-:W-:-:S07]  /*0b00*/  IMAD.MOV.U32 R6, RZ, RZ, R4 ;  /* 0x000000ffff067224 */ /* 0x000fce00078e0004 */
.L_x_18:
[----:B------:R-:W-:Y:S05]  /*0b10*/  BSYNC.RECONVERGENT B4 ;  /* 0x0000000000047941 */ /* 0x000fea0003800200 */
.L_x_17:
[C---:B------:R-:W-:Y:S01]  /*0b20*/  FSETP.GEU.AND P1, PT, R6.reuse, R23, PT ;  /* 0x000000170600720b */ /* 0x040fe20003f2e000 */
[----:B------:R-:W-:Y:S01]  /*0b30*/  HFMA2 R25, -RZ, RZ, 0, 0 ;  /* 0x00000000ff197431 */ /* 0x000fe200000001ff */
[----:B------:R-:W-:Y:S01]  /*0b40*/  MOV R4, RZ ;  /* 0x000000ff00047202 */ /* 0x000fe20000000f00 */
[----:B------:R-:W-:Y:S01]  /*0b50*/  IMAD.MOV.U32 R17, RZ, RZ, RZ ;  /* 0x000000ffff117224 */ /* 0x000fe200078e00ff */
[----:B------:R-:W-:-:S13]  /*0b60*/  FSETP.LEU.OR P1, PT, R6, RZ, P1 ;  /* 0x000000ff0600720b */ /* 0x000fda0000f2b400 */
[----:B------:R-:W-:Y:S05]  /*0b70*/  @P1 BREAK.RELIABLE B3 ;  /* 0x0000000000031942 */ /* 0x000fea0003800100 */
[----:B------:R-:W-:Y:S05]  /*0b80*/  @P1 BRA `(.L_x_9) ;  /* 0x00000000007c1947 */ /* 0x000fea0003800000 */
[----:B------:R-:W-:-:S07]  /*0b90*/  MOV R17, R6 ;  /* 0x0000000600117202 */ /* 0x000fce0000000f00 */
.L_x_16:
[----:B------:R-:W-:Y:S05]  /*0ba0*/  BSYNC.RELIABLE B3 ;  /* 0x0000000000037941 */ /* 0x000fea0003800100 */
.L_x_15:
[----:B------:R-:W-:Y:S01]  /*0bb0*/  IADD3 R4, PT, PT, R11, 0x1800000, RZ ;  /* 0x018000000b047810 */ /* 0x000fe20007ffe0ff */
[-C--:B------:R-:W-:Y:S01]  /*0bc0*/  FFMA R25, R3, R17.reuse, RZ ;  /* 0x0000001103197223 */ /* 0x080fe200000000ff */
[-C--:B------:R-:W-:Y:S01]  /*0bd0*/  FFMA R6, R0, R17.reuse, RZ ;  /* 0x0000001100067223 */ /* 0x080fe200000000ff */
[----:B------:R-:W-:Y:S01]  /*0be0*/  FFMA R24, R2, R17, RZ ;  /* 0x0000001102187223 */ /* 0x000fe200000000ff */
[----:B------:R-:W-:Y:S02]  /*0bf0*/  LOP3.LUT R4, R4, 0x7f800000, RZ, 0xc0, !PT ;  /* 0x7f80000004047812 */ /* 0x000fe400078ec0ff */
[----:B------:R-:W-:Y:S01]  /*0c00*/  FADD R15, -R15, R6 ;  /* 0x000000060f0f7221 */ /* 0x000fe20000000100 */
[----:B------:R-:W-:Y:S01]  /*0c10*/  FADD R24, -R13, R24 ;  /* 0x000000180d187221 */ /* 0x000fe20000000100 */
[----:B------:R-:W-:Y:S01]  /*0c20*/  ISETP.GT.U32.AND P0, PT, R4, 0x1ffffff, PT ;  /* 0x01ffffff0400780c */ /* 0x000fe20003f04070 */
[----:B------:R-:W-:-:S12]  /*0c30*/  FADD R4, -R14, R25 ;  /* 0x000000190e047221 */ /* 0x000fd80000000100 */
[----:B------:R-:W-:Y:S05]  /*0c40*/  @P0 BRA `(.L_x_19) ;  /* 0x0000000000100947 */ /* 0x000fea0003800000 */
[----:B------:R-:W-:-:S07]  /*0c50*/  MOV R12, 0xc70 ;  /* 0x00000c70000c7802 */ /* 0x000fce0000000f00 */
[----:B------:R-:W-:Y:S05]  /*0c60*/  CALL.REL.NOINC `($__internal_0_$__cuda_sm20_rcp_rn_f32_slowpath) ;  /* 0x0000001400707944 */ /* 0x000fea0003c00000 */
[----:B------:R-:W-:Y:S01]  /*0c70*/  IMAD.MOV.U32 R13, RZ, RZ, R6 ;  /* 0x000000ffff0d7224 */ /* 0x000fe200078e0006 */
[----:B------:R-:W-:Y:S06]  /*0c80*/  BRA `(.L_x_20) ;  /* 0x0000000000107947 */ /* 0x000fec0003800000 */
.L_x_19:
[----:B------:R-:W0:Y:S02]  /*0c90*/  MUFU.RCP R6, R11 ;  /* 0x0000000b00067308 */ /* 0x000e240000001000 */
[----:B0-----:R-:W-:-:S04]  /*0ca0*/  FFMA R12, R11, R6, -1 ;  /* 0xbf8000000b0c7423 */ /* 0x001fc80000000006 */
[----:B------:R-:W-:-:S04]  /*0cb0*/  FADD.FTZ R13, -R12, -RZ ;  /* 0x800000ff0c0d7221 */ /* 0x000fc80000010100 */
[----:B------:R-:W-:-:S07]  /*0cc0*/  FFMA R13, R6, R13, R6 ;  /* 0x0000000d060d7223 */ /* 0x000fce0000000006 */
.L_x_20:
[-C--:B------:R-:W-:Y:S01]  /*0cd0*/  FMUL R15, R15, R13.reuse ;  /* 0x0000000d0f0f7220 */ /* 0x080fe20000400000 */
[-C--:B------:R-:W-:Y:S01]  /*0ce0*/  FMUL R4, R4, R13.reuse ;  /* 0x0000000d04047220 */ /* 0x080fe20000400000 */
[----:B------:R-:W-:Y:S01]  /*0cf0*/  FMUL R13, R24, R13 ;  /* 0x0000000d180d7220 */ /* 0x000fe20000400000 */
[----:B------:R-:W-:Y:S01]  /*0d00*/  PLOP3.LUT P0, PT, PT, PT, PT, 0x8, 0x80 ;  /* 0x000000000080781c */ /* 0x000fe20003f0e170 */
[----:B------:R-:W-:-:S04]  /*0d10*/  FMUL R6, R0, R15 ;  /* 0x0000000f00067220 */ /* 0x000fc80000400000 */
[----:B------:R-:W-:-:S04]  /*0d20*/  FFMA R11, R3, R4, R6 ;  /* 0x00000004030b7223 */ /* 0x000fc80000000006 */
[----:B------:R-:W-:-:S05]  /*0d30*/  FFMA R11, R2, R13, R11 ;  /* 0x0000000d020b7223 */ /* 0x000fca000000000b */
[----:B------:R-:W-:-:S04]  /*0d40*/  FSETP.GEU.AND P1, PT, R11, RZ, PT ;  /* 0x000000ff0b00720b */ /* 0x000fc80003f2e000 */
[----:B------:R-:W-:Y:S02]  /*0d50*/  FSEL R27, R4, -R4, !P1 ;  /* 0x80000004041b7208 */ /* 0x000fe40004800000 */
[----:B------:R-:W-:Y:S02]  /*0d60*/  FSEL R25, R15, -R15, !P1 ;  /* 0x8000000f0f197208 */ /* 0x000fe40004800000 */
[----:B------:R-:W-:-:S07]  /*0d70*/  FSEL R4, R13, -R13, !P1 ;  /* 0x8000000d0d047208 */ /* 0x000fce0004800000 */
.L_x_9:
[----:B------:R-:W-:Y:S05]  /*0d80*/  BSYNC.RECONVERGENT B2 ;  /* 0x0000000000027941 */ /* 0x000fea0003800200 */
.L_x_8:
[----:B------:R-:W-:Y:S05]  /*0d90*/  WARPSYNC.ALL ;  /* 0x0000000000007948 */ /* 0x000fea0003800000 */
[----:B------:R-:W2:Y:S04]  /*0da0*/  LDG.E R11, desc[UR10][R18.64+0x4] ;  /* 0x0000040a120b7981 */ /* 0x000ea8000c1e1900 */
[----:B------:R-:W3:Y:S04]  /*0db0*/  LDG.E R12, desc[UR10][R18.64] ;  /* 0x0000000a120c7981 */ /* 0x000ee8000c1e1900 */
[----:B------:R-:W4:Y:S04]  /*0dc0*/  LDG.E R13, desc[UR10][R18.64+0x8] ;  /* 0x0000080a120d7981 */ /* 0x000f28000c1e1900 */
[----:B------:R-:W5:Y:S01]  /*0dd0*/  LDG.E R14, desc[UR10][R18.64+0xc] ;  /* 0x00000c0a120e7981 */ /* 0x000f62000c1e1900 */
[----:B------:R-:W-:Y:S01]  /*0de0*/  FSEL R22, R22, R27, P0 ;  /* 0x0000001b16167208 */ /* 0x000fe20000000000 */
[----:B------:R-:W-:Y:S01]  /*0df0*/  BSSY.RECONVERGENT B2, `(.L_x_21) ;  /* 0x000006d000027945 */ /* 0x000fe20003800200 */
[----:B------:R-:W-:Y:S01]  /*0e00*/  HFMA2 R27, -RZ, RZ, 0, 0 ;  /* 0x00000000ff1b7431 */ /* 0x000fe200000001ff */
[----:B------:R-:W-:Y:S01]  /*0e10*/  FSEL R21, R21, R4, P0 ;  /* 0x0000000415157208 */ /* 0x000fe20000000000 */
[----:B------:R-:W-:Y:S01]  /*0e20*/  IMAD.MOV.U32 R4, RZ, RZ, RZ ;  /* 0x000000ffff047224 */ /* 0x000fe200078e00ff */
[----:B------:R-:W-:-:S02]  /*0e30*/  FSEL R23, R23, R17, P0 ;  /* 0x0000001117177208 */ /* 0x000fc40000000000 */
[----:B------:R-:W-:Y:S02]  /*0e40*/  FSEL R20, R20, R25, P0 ;  /* 0x0000001914147208 */ /* 0x000fe40000000000 */
[----:B------:R-:W-:Y:S02]  /*0e50*/  PLOP3.LUT P1, PT, PT, PT, PT, 0x80, 0x8 ;  /* 0x000000000008781c */ /* 0x000fe40003f2f070 */
[----:B------:R-:W-:Y:S01]  /*0e60*/  MOV R17, RZ ;  /* 0x000000ff00117202 */ /* 0x000fe20000000f00 */
[-C--:B--2---:R-:W-:Y:S01]  /*0e70*/  FMUL R15, R11, R11.reuse ;  /* 0x0000000b0b0f7220 */ /* 0x084fe20000400000 */
[----:B------:R-:W-:-:S03]  /*0e80*/  FMUL R6, R0, R11 ;  /* 0x0000000b00067220 */ /* 0x000fc60000400000 */
[-C--:B---3--:R-:W-:Y:S01]  /*0e90*/  FFMA R16, R12, R12.reuse, R15 ;  /* 0x0000000c0c107223 */ /* 0x088fe2000000000f */
[----:B------:R-:W-:-:S03]  /*0ea0*/  FFMA R15, R3, R12, R6 ;  /* 0x0000000c030f7223 */ /* 0x000fc60000000006 */
[-C--:B----4-:R-:W-:Y:S01]  /*0eb0*/  FFMA R29, R13, R13.reuse, R16 ;  /* 0x0000000d0d1d7223 */ /* 0x090fe20000000010 */
[----:B------:R-:W-:-:S03]  /*0ec0*/  FFMA R15, R2, R13, R15 ;  /* 0x0000000d020f7223 */ /* 0x000fc6000000000f */
[----:B-----5:R-:W-:-:S04]  /*0ed0*/  FFMA R6, -R14, R14, R29 ;  /* 0x0000000e0e067223 */ /* 0x020fc8000000011d */
[----:B------:R-:W-:-:S04]  /*0ee0*/  FMUL R6, R5, R6 ;  /* 0x0000000605067220 */ /* 0x000fc80000400000 */
[----:B------:R-:W-:Y:S01]  /*0ef0*/  FFMA R29, R15, R15, -R6 ;  /* 0x0000000f0f1d7223 */ /* 0x000fe20000000806 */
[----:B------:R-:W-:-:S04]  /*0f00*/  HFMA2 R6, -RZ, RZ, 0, 0 ;  /* 0x00000000ff067431 */ /* 0x000fc800000001ff */
[----:B------:R-:W-:-:S13]  /*0f10*/  FSETP.GEU.AND P2, PT, R29, RZ, PT ;  /* 0x000000ff1d00720b */ /* 0x000fda0003f4e000 */
[----:B------:R-:W-:Y:S05]  /*0f20*/  @!P2 BRA `(.L_x_22) ;  /* 0x000000040064a947 */ /* 0x000fea0003800000 */
[----:B------:R-:W-:Y:S01]  /*0f30*/  IADD3 R6, PT, PT, R29, -0xd000000, RZ ;  /* 0xf30000001d067810 */ /* 0x000fe20007ffe0ff */
[----:B------:R0:W1:Y:S01]  /*0f40*/  MUFU.RSQ R4, R29 ;  /* 0x0000001d00047308 */ /* 0x0000620000001400 */
[----:B------:R-:W-:Y:S02]  /*0f50*/  BSSY.RECONVERGENT B0, `(.L_x_23) ;  /* 0x000000c000007945 */ /* 0x000fe40003800200 */
[----:B------:R-:W-:-:S13]  /*0f60*/  ISETP.GT.U32.AND P2, PT, R6, 0x727fffff, PT ;  /* 0x727fffff0600780c */ /* 0x000fda0003f44070 */
[----:B0-----:R-:W-:Y:S05]  /*0f70*/  @!P2 BRA `(.L_x_24) ;  /* 0x000000000014a947 */ /* 0x001fea0003800000 */
[----:B------:R-:W-:Y:S01]  /*0f80*/  IMAD.MOV.U32 R6, RZ, RZ, R29 ;  /* 0x000000ffff067224 */ /* 0x000fe200078e001d */
[----:B-1----:R-:W-:-:S07]  /*0f90*/  MOV R4, 0xfb0 ;  /* 0x00000fb000047802 */ /* 0x002fce0000000f00 */
[----:B------:R-:W-:Y:S05]  /*0fa0*/  CALL.REL.NOINC `($__internal_1_$__cuda_sm20_sqrt_rn_f32_slowpath) ;  /* 0x0000001400747944 */ /* 0x000fea0003c00000 */
[----:B------:R-:W-:Y:S01]  /*0fb0*/  MOV R28, R26 ;  /* 0x0000001a001c7202 */ /* 0x000fe20000000f00 */
[----:B------:R-:W-:Y:S06]  /*0fc0*/  BRA `(.L_x_25) ;  /* 0x0000000000107947 */ /* 0x000fec0003800000 */
.L_x_24:
[----:B-1----:R-:W-:Y:S01]  /*0fd0*/  FMUL.FTZ R28, R29, R4 ;  /* 0x000000041d1c7220 */ /* 0x002fe20000410000 */
[----:B------:R-:W-:-:S03]  /*0fe0*/  FMUL.FTZ R4, R4, 0.5 ;  /* 0x3f00000004047820 */ /* 0x000fc60000410000 */
[----:B------:R-:W-:-:S04]  /*0ff0*/  FFMA R17, -R28, R28, R29 ;  /* 0x0000001c1c117223 */ /* 0x000fc8000000011d */
[----:B------:R-:W-:-:S07]  /*1000*/  FFMA R28, R17, R4, R28 ;  /* 0x00000004111c7223 */ /* 0x000fce000000001c */
.L_x_25:
[----:B------:R-:W-:Y:S05]  /*1010*/  BSYNC.RECONVERGENT B0 ;  /* 0x0000000000007941 */ /* 0x000fea0003800200 */
.L_x_23:
        /* <DEDUP_REMOVED lines=13> */
.L_x_27:
[----:B------:R-:W-:Y:S05]  /*10f0*/  BSYNC.RECONVERGENT B3 ;  /* 0x0000000000037941 */ /* 0x000fea0003800200 */
.L_x_26:
[C---:B------:R-:W-:Y:S01]  /*1100*/  FSETP.GEU.AND P2, PT, R4.reuse, R23, PT ;  /* 0x000000170400720b */ /* 0x040fe20003f4e000 */
[----:B------:R-:W-:Y:S01]  /*1110*/  BSSY.RELIABLE B3, `(.L_x_28) ;  /* 0x000001b000037945 */ /* 0x000fe20003800100 */
[----:B------:R-:W-:Y:S01]  /*1120*/  FSETP.GT.AND P3, PT, R4, RZ, PT ;  /* 0x000000ff0400720b */ /* 0x000fe20003f64000 */
[----:B------:R-:W-:-:S12]  /*1130*/  IMAD.MOV.U32 R17, RZ, RZ, R4 ;  /* 0x000000ffff117224 */ /* 0x000fd800078e0004 */
        /* <DEDUP_REMOVED lines=14> */
[----:B------:R-:W-:-:S07]  /*1220*/  MOV R16, R4 ;  /* 0x0000000400107202 */ /* 0x000fce0000000f00 */
.L_x_31:
[----:B------:R-:W-:Y:S05]  /*1230*/  BSYNC.RECONVERGENT B4 ;  /* 0x0000000000047941 */ /* 0x000fea0003800200 */
.L_x_30:
[C---:B------:R-:W-:Y:S01]  /*1240*/  FSETP.GEU.AND P2, PT, R16.reuse, R23, PT ;  /* 0x000000171000720b */ /* 0x040fe20003f4e000 */
[----:B------:R-:W-:Y:S02]  /*1250*/  HFMA2 R4, -RZ, RZ, 0, 0 ;  /* 0x00000000ff047431 */ /* 0x000fe400000001ff */
[----:B------:R-:W-:Y:S01]  /*1260*/  IMAD.MOV.U32 R17, RZ, RZ, RZ ;  /* 0x000000ffff117224 */ /* 0x000fe200078e00ff */
[----:B------:R-:W-:Y:S02]  /*1270*/  MOV R6, RZ ;  /* 0x000000ff00067202 */ /* 0x000fe40000000f00 */
[----:B------:R-:W-:-:S13]  /*1280*/  FSETP.LEU.OR P2, PT, R16, RZ, P2 ;  /* 0x000000ff1000720b */ /* 0x000fda000174b400 */
[----:B------:R-:W-:Y:S05]  /*1290*/  @P2 BREAK.RELIABLE B3 ;  /* 0x0000000000032942 */ /* 0x000fea0003800100 */
[----:B------:R-:W-:Y:S05]  /*12a0*/  @P2 BRA `(.L_x_22) ;  /* 0x0000000000842947 */ /* 0x000fea0003800000 */
[----:B------:R-:W-:-:S07]  /*12b0*/  IMAD.MOV.U32 R17, RZ, RZ, R16 ;  /* 0x000000ffff117224 */ /* 0x000fce00078e0010 */
.L_x_29:
[----:B------:R-:W-:Y:S05]  /*12c0*/  BSYNC.RELIABLE B3 ;  /* 0x0000000000037941 */ /* 0x000fea0003800100 */
.L_x_28:
[----:B------:R-:W-:Y:S01]  /*12d0*/  IADD3 R4, PT, PT, R14, 0x1800000, RZ ;  /* 0x018000000e047810 */ /* 0x000fe20007ffe0ff */
[-C--:B------:R-:W-:Y:S01]  /*12e0*/  FFMA R15, R3, R17.reuse, RZ ;  /* 0x00000011030f7223 */ /* 0x080fe200000000ff */
[-C--:B------:R-:W-:Y:S01]  /*12f0*/  FFMA R6, R0, R17.reuse, RZ ;  /* 0x0000001100067223 */ /* 0x080fe200000000ff */
[----:B------:R-:W-:Y:S01]  /*1300*/  FFMA R24, R2, R17, RZ ;  /* 0x0000001102187223 */ /* 0x000fe200000000ff */
[----:B------:R-:W-:-:S03]  /*1310*/  LOP3.LUT R4, R4, 0x7f800000, RZ, 0xc0, !PT ;  /* 0x7f80000004047812 */ /* 0x000fc600078ec0ff */
[----:B------:R-:W-:Y:S01]  /*1320*/  FADD R24, -R13, R24 ;  /* 0x000000180d187221 */ /* 0x000fe20000000100 */
[----:B------:R-:W-:Y:S01]  /*1330*/  ISETP.GT.U32.AND P1, PT, R4, 0x1ffffff, PT ;  /* 0x01ffffff0400780c */ /* 0x000fe20003f24070 */
[----:B------:R-:W-:Y:S01]  /*1340*/  FADD R4, -R12, R15 ;  /* 0x0000000f0c047221 */ /* 0x000fe20000000100 */
[----:B------:R-:W-:-:S11]  /*1350*/  FADD R15, -R11, R6 ;  /* 0x000000060b0f7221 */ /* 0x000fd60000000100 */
[----:B------:R-:W-:Y:S05]  /*1360*/  @P1 BRA `(.L_x_32) ;  /* 0x0000000000141947 */ /* 0x000fea0003800000 */
[----:B------:R-:W-:Y:S02]  /*1370*/  MOV R11, R14 ;  /* 0x0000000e000b7202 */ /* 0x000fe40000000f00 */
[----:B------:R-:W-:-:S07]  /*1380*/  MOV R12, 0x13a0 ;  /* 0x000013a0000c7802 */ /* 0x000fce0000000f00 */
[----:B------:R-:W-:Y:S05]  /*1390*/  CALL.REL.NOINC `($__internal_0_$__cuda_sm20_rcp_rn_f32_slowpath) ;  /* 0x0000000c00a47944 */ /* 0x000fea0003c00000 */
[----:B------:R-:W-:Y:S01]  /*13a0*/  IMAD.MOV.U32 R11, RZ, RZ, R6 ;  /* 0x000000ffff0b7224 */ /* 0x000fe200078e0006 */
[----:B------:R-:W-:Y:S06]  /*13b0*/  BRA `(.L_x_33) ;  /* 0x0000000000107947 */ /* 0x000fec0003800000 */
.L_x_32:
[----:B------:R-:W0:Y:S02]  /*13c0*/  MUFU.RCP R11, R14 ;  /* 0x0000000e000b7308 */ /* 0x000e240000001000 */
[----:B0-----:R-:W-:-:S04]  /*13d0*/  FFMA R6, R14, R11, -1 ;  /* 0xbf8000000e067423 */ /* 0x001fc8000000000b */
[----:B------:R-:W-:-:S04]  /*13e0*/  FADD.FTZ R6, -R6, -RZ ;  /* 0x800000ff06067221 */ /* 0x000fc80000010100 */
[----:B------:R-:W-:-:S07]  /*13f0*/  FFMA R11, R11, R6, R11 ;  /* 0x000000060b0b7223 */ /* 0x000fce000000000b */
.L_x_33:
[-C--:B------:R-:W-:Y:S01]  /*1400*/  FMUL R15, R15, R11.reuse ;  /* 0x0000000b0f0f7220 */ /* 0x080fe20000400000 */
[-C--:B------:R-:W-:Y:S01]  /*1410*/  FMUL R4, R4, R11.reuse ;  /* 0x0000000b04047220 */ /* 0x080fe20000400000 */
[----:B------:R-:W-:Y:S01]  /*1420*/  FMUL R11, R24, R11 ;  /* 0x0000000b180b7220 */ /* 0x000fe20000400000 */
[----:B------:R-:W-:Y:S01]  /*1430*/  PLOP3.LUT P1, PT, PT, PT, PT, 0x8, 0x80 ;  /* 0x000000000080781c */ /* 0x000fe20003f2e170 */
[----:B------:R-:W-:-:S04]  /*1440*/  FMUL R6, R0, R15 ;  /* 0x0000000f00067220 */ /* 0x000fc80000400000 */
[----:B------:R-:W-:Y:S01]  /*1450*/  FFMA R13, R3, R4, R6 ;  /* 0x00000004030d7223 */ /* 0x000fe20000000006 */
[----:B------:R-:W-:-:S03]  /*1460*/  MOV R6, R17 ;  /* 0x0000001100067202 */ /* 0x000fc60000000f00 */
[----:B------:R-:W-:-:S05]  /*1470*/  FFMA R13, R2, R11, R13 ;  /* 0x0000000b020d7223 */ /* 0x000fca000000000d */
[----:B------:R-:W-:-:S04]  /*1480*/  FSETP.GEU.AND P2, PT, R13, RZ, PT ;  /* 0x000000ff0d00720b */ /* 0x000fc80003f4e000 */
[----:B------:R-:W-:Y:S02]  /*1490*/  FSEL R27, R4, -R4, !P2 ;  /* 0x80000004041b7208 */ /* 0x000fe40005000000 */
[----:B------:R-:W-:Y:S02]  /*14a0*/  FSEL R17, R15, -R15, !P2 ;  /* 0x8000000f0f117208 */ /* 0x000fe40005000000 */
[----:B------:R-:W-:-:S07]  /*14b0*/  FSEL R4, R11, -R11, !P2 ;  /* 0x8000000b0b047208 */ /* 0x000fce0005000000 */
.L_x_22:
[----:B------:R-:W-:Y:S05]  /*14c0*/  BSYNC.RECONVERGENT B2 ;  /* 0x0000000000027941 */ /* 0x000fea0003800200 */
.L_x_21:
[----:B------:R-:W-:Y:S05]  /*14d0*/  WARPSYNC.ALL ;  /* 0x0000000000007948 */ /* 0x000fea0003800000 */
[----:B------:R-:W-:Y:S01]  /*14e0*/  UIADD3 UR7, UP0, UPT, UR7, -0x2, URZ ;  /* 0xfffffffe07077890 */ /* 0x000fe2000ff1e0ff */
[----:B------:R-:W-:Y:S02]  /*14f0*/  SEL R10, R10, 0x1, P1 ;  /* 0x000000010a0a7807 */ /* 0x000fe40000800000 */
[----:B------:R-:W-:Y:S01]  /*1500*/  IADD3 R18, P2, PT, R18, 0x20, RZ ;  /* 0x0000002012127810 */ /* 0x000fe20007f5e0ff */
[----:B------:R-:W-:Y:S01]  /*1510*/  UIADD3.X UR4, UPT, UPT, UR4, -0x1, URZ, UP0, !UPT ;  /* 0xffffffff04047890 */ /* 0x000fe200087fe4ff */
[----:B------:R-:W-:Y:S01]  /*1520*/  FSEL R21, R21, R4, P1 ;  /* 0x0000000415157208 */ /* 0x000fe20000800000 */
[----:B------:R-:W-:Y:S01]  /*1530*/  UISETP.NE.U32.AND UP0, UPT, UR7, URZ, UPT ;  /* 0x000000ff0700728c */ /* 0x000fe2000bf05070 */
[----:B------:R-:W-:-:S02]  /*1540*/  FSEL R20, R20, R17, P1 ;  /* 0x0000001114147208 */ /* 0x000fc40000800000 */
[----:B------:R-:W-:Y:S01]  /*1550*/  SEL R10, R10, 0x1, P0 ;  /* 0x000000010a0a7807 */ /* 0x000fe20000000000 */
[----:B------:R-:W-:Y:S01]  /*1560*/  UISETP.NE.AND.EX UP0, UPT, UR4, URZ, UPT, UP0 ;  /* 0x000000ff0400728c */ /* 0x000fe2000bf05300 */
[----:B------:R-:W-:Y:S02]  /*1570*/  FSEL R22, R22, R27, P1 ;  /* 0x0000001b16167208 */ /* 0x000fe40000800000 */
[----:B------:R-:W-:Y:S02]  /*1580*/  FSEL R23, R23, R6, P1 ;  /* 0x0000000617177208 */ /* 0x000fe40000800000 */
[----:B------:R-:W-:-:S04]  /*1590*/  IADD3.X R19, PT, PT, RZ, R19, RZ, P2, !PT ;  /* 0x00000013ff137210 */ /* 0x000fc800017fe4ff */
[----:B------:R-:W-:Y:S05]  /*15a0*/  BRA.U UP0, `(.L_x_34) ;  /* 0xfffffff100487547 */ /* 0x000fea000b83ffff */
.L_x_7:
[----:B------:R-:W0:Y:S02]  /*15b0*/  LDCU UR4, c[0x0][0x398] ;  /* 0x00007300ff0477ac */ /* 0x000e240008000800 */
[----:B0-----:R-:W-:-:S04]  /*15c0*/  ULOP3.LUT UR4, UR4, 0x1, URZ, 0xc0, !UPT ;  /* 0x0000000104047892 */ /* 0x001fc8000f8ec0ff */
[----:B------:R-:W-:-:S04]  /*15d0*/  UISETP.NE.U32.AND UP0, UPT, UR4, 0x1, UPT ;  /* 0x000000010400788c */ /* 0x000fc8000bf05070 */
[----:B------:R-:W-:-:S09]  /*15e0*/  UISETP.NE.U32.AND.EX UP0, UPT, URZ, URZ, UPT, UP0 ;  /* 0x000000ffff00728c */ /* 0x000fd2000bf05100 */
[----:B------:R-:W-:Y:S05]  /*15f0*/  BRA.U UP0, `(.L_x_35) ;  /* 0x0000000500bc7547 */ /* 0x000fea000b800000 */
[----:B------:R-:W0:Y:S02]  /*1600*/  LDCU.64 UR8, c[0x0][0x390] ;  /* 0x00007200ff0877ac */ /* 0x000e240008000a00 */
[----:B0-----:R-:W-:-:S04]  /*1610*/  ULEA UR4, UP0, UR5, UR8, 0x4 ;  /* 0x0000000805047291 */ /* 0x001fc8000f8020ff */
[----:B------:R-:W-:Y:S02]  /*1620*/  ULEA.HI.X UR6, UR5, UR9, UR6, 0x4, UP0 ;  /* 0x0000000905067291 */ /* 0x000fe400080f2406 */
[----:B------:R-:W-:-:S04]  /*1630*/  IMAD.U32 R16, RZ, RZ, UR4 ;  /* 0x00000004ff107e24 */ /* 0x000fc8000f8e00ff */
[----:B------:R-:W-:-:S05]  /*1640*/  MOV R17, UR6 ;  /* 0x0000000600117c02 */ /* 0x000fca0008000f00 */
[----:B------:R-:W2:Y:S04]  /*1650*/  LDG.E R15, desc[UR10][R16.64+0x4] ;  /* 0x0000040a100f7981 */ /* 0x000ea8000c1e1900 */
[----:B------:R-:W3:Y:S04]  /*1660*/  LDG.E R14, desc[UR10][R16.64] ;  /* 0x0000000a100e7981 */ /* 0x000ee8000c1e1900 */
[----:B------:R-:W4:Y:S04]  /*1670*/  LDG.E R13, desc[UR10][R16.64+0x8] ;  /* 0x0000080a100d7981 */ /* 0x000f28000c1e1900 */
[----:B------:R-:W5:Y:S01]  /*1680*/  LDG.E R12, desc[UR10][R16.64+0xc] ;  /* 0x00000c0a100c7981 */ /* 0x000f62000c1e1900 */
[----:B------:R-:W-:Y:S01]  /*1690*/  BSSY.RECONVERGENT B2, `(.L_x_36) ;  /* 0x0000060000027945 */ /* 0x000fe20003800200 */
[----:B------:R-:W-:Y:S01]  /*16a0*/  HFMA2 R27, -RZ, RZ, 0, 0 ;  /* 0x00000000ff1b7431 */ /* 0x000fe200000001ff */
[----:B------:R-:W-:Y:S01]  /*16b0*/  PLOP3.LUT P0, PT, PT, PT, PT, 0x80, 0x8 ;  /* 0x000000000008781c */ /* 0x000fe20003f0f070 */
[----:B------:R-:W-:-:S02]  /*16c0*/  IMAD.MOV.U32 R28, RZ, RZ, RZ ;  /* 0x000000ffff1c7224 */ /* 0x000fc400078e00ff */
[-C--:B--2---:R-:W-:Y:S01]  /*16d0*/  FMUL R11, R15, R15.reuse ;  /* 0x0000000f0f0b7220 */ /* 0x084fe20000400000 */
[----:B------:R-:W-:-:S03]  /*16e0*/  FMUL R4, R0, R15 ;  /* 0x0000000f00047220 */ /* 0x000fc60000400000 */
[-C--:B---3--:R-:W-:Y:S01]  /*16f0*/  FFMA R6, R14, R14.reuse, R11 ;  /* 0x0000000e0e067223 */ /* 0x088fe2000000000b */
[----:B------:R-:W-:-:S03]  /*1700*/  FFMA R11, R3, R14, R4 ;  /* 0x0000000e030b7223 */ /* 0x000fc60000000004 */
[-C--:B----4-:R-:W-:Y:S01]  /*1710*/  FFMA R19, R13, R13.reuse, R6 ;  /* 0x0000000d0d137223 */ /* 0x090fe20000000006 */
[----:B------:R-:W-:-:S03]  /*1720*/  FFMA R11, R2, R13, R11 ;  /* 0x0000000d020b7223 */ /* 0x000fc6000000000b */
[----:B-----5:R-:W-:Y:S01]  /*1730*/  FFMA R4, -R12, R12, R19 ;  /* 0x0000000c0c047223 */ /* 0x020fe20000000113 */
[----:B------:R-:W-:-:S03]  /*1740*/  MOV R19, RZ ;  /* 0x000000ff00137202 */ /* 0x000fc60000000f00 */
[----:B------:R-:W-:-:S04]  /*1750*/  FMUL R4, R5, R4 ;  /* 0x0000000405047220 */ /* 0x000fc80000400000 */
[----:B------:R-:W-:-:S05]  /*1760*/  FFMA R6, R11, R11, -R4 ;  /* 0x0000000b0b067223 */ /* 0x000fca0000000804 */
[----:B------:R-:W-:-:S13]  /*1770*/  FSETP.GEU.AND P1, PT, R6, RZ, PT ;  /* 0x000000ff0600720b */ /* 0x000fda0003f2e000 */
[----:B------:R-:W-:Y:S05]  /*1780*/  @!P1 BRA `(.L_x_37) ;  /* 0x0000000400409947 */ /* 0x000fea0003800000 */
[----:B------:R-:W-:Y:S01]  /*1790*/  IADD3 R4, PT, PT, R6, -0xd000000, RZ ;  /* 0xf300000006047810 */ /* 0x000fe20007ffe0ff */
[----:B------:R0:W1:Y:S01]  /*17a0*/  MUFU.RSQ R17, R6 ;  /* 0x0000000600117308 */ /* 0x0000620000001400 */
[----:B------:R-:W-:Y:S02]  /*17b0*/  BSSY.RECONVERGENT B0, `(.L_x_38) ;  /* 0x000000b000007945 */ /* 0x000fe40003800200 */
[----:B------:R-:W-:-:S13]  /*17c0*/  ISETP.GT.U32.AND P1, PT, R4, 0x727fffff, PT ;  /* 0x727fffff0400780c */ /* 0x000fda0003f24070 */
[----:B0-----:R-:W-:Y:S05]  /*17d0*/  @!P1 BRA `(.L_x_39) ;  /* 0x0000000000109947 */ /* 0x001fea0003800000 */
[----:B------:R-:W-:-:S07]  /*17e0*/  MOV R4, 0x1800 ;  /* 0x0000180000047802 */ /* 0x000fce0000000f00 */
[----:B-1----:R-:W-:Y:S05]  /*17f0*/  CALL.REL.NOINC `($__internal_1_$__cuda_sm20_sqrt_rn_f32_slowpath) ;  /* 0x0000000c00607944 */ /* 0x002fea0003c00000 */
[----:B------:R-:W-:Y:S01]  /*1800*/  MOV R18, R26 ;  /* 0x0000001a00127202 */ /* 0x000fe20000000f00 */
[----:B------:R-:W-:Y:S06]  /*1810*/  BRA `(.L_x_40) ;  /* 0x0000000000107947 */ /* 0x000fec0003800000 */
.L_x_39:
[----:B-1----:R-:W-:Y:S01]  /*1820*/  FMUL.FTZ R18, R6, R17 ;  /* 0x0000001106127220 */ /* 0x002fe20000410000 */
[----:B------:R-:W-:-:S03]  /*1830*/  FMUL.FTZ R4, R17, 0.5 ;  /* 0x3f00000011047820 */ /* 0x000fc60000410000 */
[----:B------:R-:W-:-:S04]  /*1840*/  FFMA R17, -R18, R18, R6 ;  /* 0x0000001212117223 */ /* 0x000fc80000000106 */
[----:B------:R-:W-:-:S07]  /*1850*/  FFMA R18, R17, R4, R18 ;  /* 0x0000000411127223 */ /* 0x000fce0000000012 */
.L_x_40:
[----:B------:R-:W-:Y:S05]  /*1860*/  BSYNC.RECONVERGENT B0 ;  /* 0x0000000000007941 */ /* 0x000fea0003800200 */
.L_x_38:
        /* <DEDUP_REMOVED lines=13> */
.L_x_42:
[----:B------:R-:W-:Y:S05]  /*1940*/  BSYNC.RECONVERGENT B3 ;  /* 0x0000000000037941 */ /* 0x000fea0003800200 */
.L_x_41:
        /* <DEDUP_REMOVED lines=14> */
[----:B------:R-:W-:Y:S01]  /*1a30*/  IMAD.MOV.U32 R4, RZ, RZ, R18 ;  /* 0x000000ffff047224 */ /* 0x000fe200078e0012 */
[----:B------:R-:W-:-:S07]  /*1a40*/  MOV R6, 0x1a60 ;  /* 0x00001a6000067802 */ /* 0x000fce0000000f00 */
[----:B------:R-:W-:Y:S05]  /*1a50*/  CALL.REL.NOINC `($__internal_2_$__cuda_sm3x_div_rn_noftz_f32_slowpath) ;  /* 0x0000000c00207944 */ /* 0x000fea0003c00000 */
.L_x_46:
[----:B------:R-:W-:Y:S05]  /*1a60*/  BSYNC.RECONVERGENT B4 ;  /* 0x0000000000047941 */ /* 0x000fea0003800200 */
.L_x_45:
[----:B------:R-:W-:-:S04]  /*1a70*/  FSETP.GEU.AND P1, PT, R4, R23, PT ;  /* 0x000000170400720b */ /* 0x000fc80003f2e000 */
[----:B------:R-:W-:-:S13]  /*1a80*/  FSETP.LEU.OR P1, PT, R4, RZ, P1 ;  /* 0x000000ff0400720b */ /* 0x000fda0000f2b400 */
[----:B------:R-:W-:Y:S05]  /*1a90*/  @P1 BREAK.RELIABLE B3 ;  /* 0x0000000000031942 */ /* 0x000fea0003800100 */
[----:B------:R-:W-:Y:S05]  /*1aa0*/  @P1 BRA `(.L_x_37) ;  /* 0x0000000000781947 */ /* 0x000fea0003800000 */
.L_x_44:
[----:B------:R-:W-:Y:S05]  /*1ab0*/  BSYNC.RELIABLE B3 ;  /* 0x0000000000037941 */ /* 0x000fea0003800100 */
.L_x_43:
[----:B------:R-:W-:Y:S01]  /*1ac0*/  IADD3 R5, PT, PT, R12, 0x1800000, RZ ;  /* 0x018000000c057810 */ /* 0x000fe20007ffe0ff */
[----:B------:R-:W-:-:S03]  /*1ad0*/  FFMA R16, R2, R4, RZ ;  /* 0x0000000402107223 */ /* 0x000fc600000000ff */
[----:B------:R-:W-:Y:S01]  /*1ae0*/  LOP3.LUT R6, R5, 0x7f800000, RZ, 0xc0, !PT ;  /* 0x7f80000005067812 */ /* 0x000fe200078ec0ff */
[----:B------:R-:W-:-:S03]  /*1af0*/  FFMA R5, R3, R4, RZ ;  /* 0x0000000403057223 */ /* 0x000fc600000000ff */
[----:B------:R-:W-:Y:S01]  /*1b00*/  ISETP.GT.U32.AND P0, PT, R6, 0x1ffffff, PT ;  /* 0x01ffffff0600780c */ /* 0x000fe20003f04070 */
[----:B------:R-:W-:Y:S01]  /*1b10*/  FFMA R6, R0, R4, RZ ;  /* 0x0000000400067223 */ /* 0x000fe200000000ff */
[----:B------:R-:W-:Y:S01]  /*1b20*/  FADD R4, -R14, R5 ;  /* 0x000000050e047221 */ /* 0x000fe20000000100 */
[----:B------:R-:W-:Y:S02]  /*1b30*/  FADD R5, -R13, R16 ;  /* 0x000000100d057221 */ /* 0x000fe40000000100 */
[----:B------:R-:W-:-:S08]  /*1b40*/  FADD R15, -R15, R6 ;  /* 0x000000060f0f7221 */ /* 0x000fd00000000100 */
[----:B------:R-:W-:Y:S05]  /*1b50*/  @P0 BRA `(.L_x_47) ;  /* 0x0000000000100947 */ /* 0x000fea0003800000 */
[----:B------:R-:W-:Y:S02]  /*1b60*/  MOV R11, R12 ;  /* 0x0000000c000b7202 */ /* 0x000fe40000000f00 */
[----:B------:R-:W-:-:S07]  /*1b70*/  MOV R12, 0x1b90 ;  /* 0x00001b90000c7802 */ /* 0x000fce0000000f00 */
[----:B------:R-:W-:Y:S05]  /*1b80*/  CALL.REL.NOINC `($__internal_0_$__cuda_sm20_rcp_rn_f32_slowpath) ;  /* 0x0000000400a87944 */ /* 0x000fea0003c00000 */
[----:B------:R-:W-:Y:S05]  /*1b90*/  BRA `(.L_x_48) ;  /* 0x0000000000107947 */ /* 0x000fea0003800000 */
.L_x_47:
[----:B------:R-:W0:Y:S02]  /*1ba0*/  MUFU.RCP R11, R12 ;  /* 0x0000000c000b7308 */ /* 0x000e240000001000 */
[----:B0-----:R-:W-:-:S04]  /*1bb0*/  FFMA R6, R12, R11, -1 ;  /* 0xbf8000000c067423 */ /* 0x001fc8000000000b */
[----:B------:R-:W-:-:S04]  /*1bc0*/  FADD.FTZ R6, -R6, -RZ ;  /* 0x800000ff06067221 */ /* 0x000fc80000010100 */
[----:B------:R-:W-:-:S07]  /*1bd0*/  FFMA R6, R11, R6, R11 ;  /* 0x000000060b067223 */ /* 0x000fce000000000b */
.L_x_48:
        /* <DEDUP_REMOVED lines=11> */
.L_x_37:
[----:B------:R-:W-:Y:S05]  /*1c90*/  BSYNC.RECONVERGENT B2 ;  /* 0x0000000000027941 */ /* 0x000fea0003800200 */
.L_x_36:
[----:B------:R-:W-:Y:S05]  /*1ca0*/  WARPSYNC.ALL ;  /* 0x0000000000007948 */ /* 0x000fea0003800000 */
[----:B------:R-:W-:Y:S02]  /*1cb0*/  SEL R10, R10, 0x1, P0 ;  /* 0x000000010a0a7807 */ /* 0x000fe40000000000 */
[----:B------:R-:W-:Y:S02]  /*1cc0*/  FSEL R21, R21, R28, P0 ;  /* 0x0000001c15157208 */ /* 0x000fe40000000000 */
[----:B------:R-:W-:Y:S02]  /*1cd0*/  FSEL R20, R20, R19, P0 ;  /* 0x0000001314147208 */ /* 0x000fe40000000000 */
[----:B------:R-:W-:-:S07]  /*1ce0*/  FSEL R22, R22, R27, P0 ;  /* 0x0000001b16167208 */ /* 0x000fce0000000000 */
.L_x_35:
[----:B------:R-:W-:Y:S01]  /*1cf0*/  LOP3.LUT P0, RZ, R10, 0xff, RZ, 0xc0, !PT ;  /* 0x000000ff0aff7812 */ /* 0x000fe2000780c0ff */
[----:B------:R-:W-:Y:S01]  /*1d00*/  FADD R6, R22, 1 ;  /* 0x3f80000016067421 */ /* 0x000fe20000000000 */
[----:B------:R-:W-:Y:S01]  /*1d10*/  FADD R5, R20, 1 ;  /* 0x3f80000014057421 */ /* 0x000fe20000000000 */
[----:B------:R-:W-:Y:S01]  /*1d20*/  FADD R4, R21, 1 ;  /* 0x3f80000015047421 */ /* 0x000fe20000000000 */
[----:B------:R-:W-:Y:S01]  /*1d30*/  PLOP3.LUT P0, PT, P0, PT, PT, 0x8, 0x80 ;  /* 0x000000000080781c */ /* 0x000fe2000070e170 */
[----:B------:R-:W-:Y:S01]  /*1d40*/  FMUL R6, R6, 0.5 ;  /* 0x3f00000006067820 */ /* 0x000fe20000400000 */
[----:B------:R-:W-:Y:S01]  /*1d50*/  FMUL R5, R5, 0.5 ;  /* 0x3f00000005057820 */ /* 0x000fe20000400000 */
[----:B------:R-:W-:-:S10]  /*1d60*/  FMUL R4, R4, 0.5 ;  /* 0x3f00000004047820 */ /* 0x000fd40000400000 */
.L_x_6:
[----:B------:R-:W-:Y:S04]  /*1d70*/  BSSY.RECONVERGENT B0, `(.L_x_49) ;  /* 0x0000039000007945 */ /* 0x000fe80003800200 */
[----:B------:R-:W-:Y:S05]  /*1d80*/  @!P0 BRA `(.L_x_50) ;  /* 0x0000000000dc8947 */ /* 0x000fea0003800000 */
[CC--:B------:R-:W-:Y:S01]  /*1d90*/  FMNMX R11, |R3|.reuse, |R0|.reuse, !PT ;  /* 0x40000000030b7209 */ /* 0x0c0fe20007800200 */
[----:B------:R-:W-:Y:S01]  /*1da0*/  BSSY.RECONVERGENT B1, `(.L_x_51) ;  /* 0x0000019000017945 */ /* 0x000fe20003800200 */
[C---:B------:R-:W-:Y:S01]  /*1db0*/  FMNMX R4, |R3|.reuse, |R0|, PT ;  /* 0x4000000003047209 */ /* 0x040fe20003800200 */
[----:B------:R-:W-:Y:S01]  /*1dc0*/  FADD R3, |R3|, |R0| ;  /* 0x4000000003037221 */ /* 0x000fe20000000200 */
[CC--:B------:R-:W-:Y:S02]  /*1dd0*/  FMNMX R5, |R2|.reuse, R11.reuse, !PT ;  /* 0x0000000b02057209 */ /* 0x0c0fe40007800200 */
[----:B------:R-:W-:Y:S02]  /*1de0*/  FMNMX R11, |R2|, R11, PT ;  /* 0x0000000b020b7209 */ /* 0x000fe40003800200 */
[----:B------:R-:W-:-:S04]  /*1df0*/  LOP3.LUT R10, R5, 0xfe000000, RZ, 0xc0, !PT ;  /* 0xfe000000050a7812 */ /* 0x000fc800078ec0ff */
[----:B------:R-:W-:-:S05]  /*1e00*/  LOP3.LUT R6, R10, 0x7e800000, RZ, 0x3c, !PT ;  /* 0x7e8000000a067812 */ /* 0x000fca00078e3cff */
[-C--:B------:R-:W-:Y:S01]  /*1e10*/  FMUL R11, R11, R6.reuse ;  /* 0x000000060b0b7220 */ /* 0x080fe20000400000 */
[-C--:B------:R-:W-:Y:S01]  /*1e20*/  FMUL R4, R4, R6.reuse ;  /* 0x0000000604047220 */ /* 0x080fe20000400000 */
[----:B------:R-:W-:Y:S02]  /*1e30*/  FMUL R6, R5, R6 ;  /* 0x0000000605067220 */ /* 0x000fe40000400000 */
[----:B------:R-:W-:-:S04]  /*1e40*/  FMUL R11, R11, R11 ;  /* 0x0000000b0b0b7220 */ /* 0x000fc80000400000 */
[----:B------:R-:W-:-:S04]  /*1e50*/  FFMA R11, R4, R4, R11 ;  /* 0x00000004040b7223 */ /* 0x000fc8000000000b */
[----:B------:R-:W-:Y:S01]  /*1e60*/  FFMA R6, R6, R6, R11 ;  /* 0x0000000606067223 */ /* 0x000fe2000000000b */
[----:B------:R-:W-:-:S03]  /*1e70*/  FADD R11, |R2|, R3 ;  /* 0x00000003020b7221 */ /* 0x000fc60000000200 */
[----:B------:R0:W1:Y:S01]  /*1e80*/  MUFU.RSQ R13, R6 ;  /* 0x00000006000d7308 */ /* 0x0000620000001400 */
[----:B------:R-:W-:-:S04]  /*1e90*/  IADD3 R4, PT, PT, R6, -0xd000000, RZ ;  /* 0xf300000006047810 */ /* 0x000fc80007ffe0ff */
[----:B------:R-:W-:-:S13]  /*1ea0*/  ISETP.GT.U32.AND P0, PT, R4, 0x727fffff, PT ;  /* 0x727fffff0400780c */ /* 0x000fda0003f04070 */
[----:B01----:R-:W-:Y:S05]  /*1eb0*/  @!P0 BRA `(.L_x_52) ;  /* 0x00000000000c8947 */ /* 0x003fea0003800000 */
[----:B------:R-:W-:-:S07]  /*1ec0*/  MOV R4, 0x1ee0 ;  /* 0x00001ee000047802 */ /* 0x000fce0000000f00 */
[----:B------:R-:W-:Y:S05]  /*1ed0*/  CALL.REL.NOINC `($__internal_1_$__cuda_sm20_sqrt_rn_f32_slowpath) ;  /* 0x0000000400a87944 */ /* 0x000fea0003c00000 */
[----:B------:R-:W-:Y:S05]  /*1ee0*/  BRA `(.L_x_53) ;  /* 0x0000000000107947 */ /* 0x000fea0003800000 */
.L_x_52:
[----:B------:R-:W-:Y:S01]  /*1ef0*/  FMUL.FTZ R26, R6, R13 ;  /* 0x0000000d061a7220 */ /* 0x000fe20000410000 */
[----:B------:R-:W-:-:S03]  /*1f00*/  FMUL.FTZ R2, R13, 0.5 ;  /* 0x3f0000000d027820 */ /* 0x000fc60000410000 */
[----:B------:R-:W-:-:S04]  /*1f10*/  FFMA R3, -R26, R26, R6 ;  /* 0x0000001a1a037223 */ /* 0x000fc80000000106 */
[----:B------:R-:W-:-:S07]  /*1f20*/  FFMA R26, R3, R2, R26 ;  /* 0x00000002031a7223 */ /* 0x000fce000000001a */
.L_x_53:
[----:B------:R-:W-:Y:S05]  /*1f30*/  BSYNC.RECONVERGENT B1 ;  /* 0x0000000000017941 */ /* 0x000fea0003800200 */
.L_x_51:
[----:B------:R-:W-:Y:S01]  /*1f40*/  FSETP.GT.AND P0, PT, R11, R5, PT ;  /* 0x000000050b00720b */ /* 0x000fe20003f04000 */
[----:B------:R-:W-:Y:S01]  /*1f50*/  BSSY.RECONVERGENT B1, `(.L_x_54) ;  /* 0x0000010000017945 */ /* 0x000fe20003800200 */
[----:B------:R-:W-:-:S11]  /*1f60*/  LOP3.LUT R3, R10, 0x800000, RZ, 0xfc, !PT ;  /* 0x008000000a037812 */ /* 0x000fd600078efcff */
[----:B------:R-:W-:Y:S01]  /*1f70*/  @P0 FMUL R11, R3, R26 ;  /* 0x0000001a030b0220 */ /* 0x000fe20000400000 */
[----:B------:R-:W-:-:S03]  /*1f80*/  FSETP.NEU.AND P0, PT, R5, +INF , PT ;  /* 0x7f8000000500780b */ /* 0x000fc60003f0d000 */
[----:B------:R-:W-:-:S05]  /*1f90*/  VIADD R2, R11, 0x1800000 ;  /* 0x018000000b027836 */ /* 0x000fca0000000000 */
[----:B------:R-:W-:-:S04]  /*1fa0*/  LOP3.LUT R2, R2, 0x7f800000, RZ, 0xc0, !PT ;  /* 0x7f80000002027812 */ /* 0x000fc800078ec0ff */
[----:B------:R-:W-:-:S13]  /*1fb0*/  ISETP.GT.U32.AND P1, PT, R2, 0x1ffffff, PT ;  /* 0x01ffffff0200780c */ /* 0x000fda0003f24070 */
[----:B------:R-:W-:Y:S05]  /*1fc0*/  @P1 BRA `(.L_x_55) ;  /* 0x0000000000101947 */ /* 0x000fea0003800000 */
[----:B------:R-:W-:-:S07]  /*1fd0*/  MOV R12, 0x1ff0 ;  /* 0x00001ff0000c7802 */ /* 0x000fce0000000f00 */
[----:B------:R-:W-:Y:S05]  /*1fe0*/  CALL.REL.NOINC `($__internal_0_$__cuda_sm20_rcp_rn_f32_slowpath) ;  /* 0x0000000000907944 */ /* 0x000fea0003c00000 */
[----:B------:R-:W-:Y:S01]  /*1ff0*/  MOV R2, R6 ;  /* 0x0000000600027202 */ /* 0x000fe20000000f00 */
[----:B------:R-:W-:Y:S06]  /*2000*/  BRA `(.L_x_56) ;  /* 0x0000000000107947 */ /* 0x000fec0003800000 */
.L_x_55:
[----:B------:R-:W0:Y:S02]  /*2010*/  MUFU.RCP R2, R11 ;  /* 0x0000000b00027308 */ /* 0x000e240000001000 */
[----:B0-----:R-:W-:-:S04]  /*2020*/  FFMA R3, R11, R2, -1 ;  /* 0xbf8000000b037423 */ /* 0x001fc80000000002 */
[----:B------:R-:W-:-:S04]  /*2030*/  FADD.FTZ R3, -R3, -RZ ;  /* 0x800000ff03037221 */ /* 0x000fc80000010100 */
[----:B------:R-:W-:-:S07]  /*2040*/  FFMA R2, R2, R3, R2 ;  /* 0x0000000302027223 */ /* 0x000fce0000000002 */
.L_x_56:
[----:B------:R-:W-:Y:S05]  /*2050*/  BSYNC.RECONVERGENT B1 ;  /* 0x0000000000017941 */ /* 0x000fea0003800200 */
.L_x_54:
[----:B------:R-:W-:-:S05]  /*2060*/  FSEL R3, R2, RZ, P0 ;  /* 0x000000ff02037208 */ /* 0x000fca0000000000 */
[----:B------:R-:W-:-:S04]  /*2070*/  FMUL R0, R0, R3 ;  /* 0x0000000300007220 */ /* 0x000fc80000400000 */
[----:B------:R-:W0:Y:S02]  /*2080*/  F2F.F64.F32 R2, R0 ;  /* 0x0000000000027310 */ /* 0x000e240000201800 */
[----:B0-----:R-:W-:-:S08]  /*2090*/  DADD R2, R2, 1 ;  /* 0x3ff0000002027429 */ /* 0x001fd00000000000 */
[----:B------:R-:W-:-:S10]  /*20a0*/  DMUL R2, R2, 0.5 ;  /* 0x3fe0000002027828 */ /* 0x000fd40000000000 */
[----:B------:R-:W0:Y:S02]  /*20b0*/  F2F.F32.F64 R2, R2 ;  /* 0x0000000200027310 */ /* 0x000e240000301000 */
[----:B0-----:R-:W-:-:S04]  /*20c0*/  FADD R11, -R2, 1 ;  /* 0x3f800000020b7421 */ /* 0x001fc80000000100 */
[C-C-:B------:R-:W-:Y:S01]  /*20d0*/  FFMA R6, R2.reuse, 0.5, R11.reuse ;  /* 0x3f00000002067823 */ /* 0x140fe2000000000b */
[C-C-:B------:R-:W-:Y:S01]  /*20e0*/  FFMA R5, R2.reuse, 0.69999998807907104492, R11.reuse ;  /* 0x3f33333302057823 */ /* 0x140fe2000000000b */
[----:B------:R-:W-:-:S07]  /*20f0*/  FADD R4, R2, R11 ;  /* 0x0000000b02047221 */ /* 0x000fce0000000000 */
.L_x_50:
[----:B------:R-:W-:Y:S05]  /*2100*/  BSYNC.RECONVERGENT B0 ;  /* 0x0000000000007941 */ /* 0x000fea0003800200 */
.L_x_49:
[----:B------:R-:W0:Y:S01]  /*2110*/  LDCU.64 UR4, c[0x0][0x380] ;  /* 0x00007000ff0477ac */ /* 0x000e220008000a00 */
[----:B------:R-:W-:Y:S01]  /*2120*/  FADD.SAT R6, RZ, R6 ;  /* 0x00000006ff067221 */ /* 0x000fe20000002000 */
[----:B------:R-:W-:Y:S01]  /*2130*/  FADD.SAT R0, RZ, R5 ;  /* 0x00000005ff007221 */ /* 0x000fe20000002000 */
[----:B------:R-:W-:Y:S01]  /*2140*/  FADD.SAT R4, RZ, R4 ;  /* 0x00000004ff047221 */ /* 0x000fe20000002000 */
[----:B------:R-:W-:Y:S02]  /*2150*/  IMAD R7, R9, R7, R8 ;  /* 0x0000000709077224 */ /* 0x000fe400078e0208 */
[----:B------:R-:W-:Y:S01]  /*2160*/  FMUL R6, R6, 255 ;  /* 0x437f000006067820 */ /* 0x000fe20000400000 */
[----:B------:R-:W-:Y:S01]  /*2170*/  FMUL R0, R0, 255 ;  /* 0x437f000000007820 */ /* 0x000fe20000400000 */
[----:B------:R-:W-:Y:S01]  /*2180*/  FMUL R4, R4, 255 ;  /* 0x437f000004047820 */ /* 0x000fe20000400000 */
[----:B------:R-:W-:Y:S01]  /*2190*/  IMAD R7, R7, 0x3, RZ ;  /* 0x0000000307077824 */ /* 0x000fe200078e02ff */
[----:B------:R-:W1:Y:S08]  /*21a0*/  F2I.U32.TRUNC.NTZ R5, R6 ;  /* 0x0000000600057305 */ /* 0x000e70000020f000 */
[----:B------:R-:W2:Y:S01]  /*21b0*/  F2I.U32.TRUNC.NTZ R11, R0 ;  /* 0x00000000000b7305 */ /* 0x000ea2000020f000 */
[----:B0-----:R-:W-:-:S04]  /*21c0*/  IADD3 R2, P0, PT, R7, UR4, RZ ;  /* 0x0000000407027c10 */ /* 0x001fc8000ff1e0ff */
[----:B------:R-:W-:-:S03]  /*21d0*/  LEA.HI.X.SX32 R3, R7, UR5, 0x1, P0 ;  /* 0x0000000507037c11 */ /* 0x000fc600080f0eff */
[----:B------:R-:W0:Y:S02]  /*21e0*/  F2I.U32.TRUNC.NTZ R9, R4 ;  /* 0x0000000400097305 */ /* 0x000e24000020f000 */
[----:B-1----:R-:W-:Y:S04]  /*21f0*/  STG.E.U8 desc[UR10][R2.64], R5 ;  /* 0x0000000502007986 */ /* 0x002fe8000c10110a */
[----:B--2---:R-:W-:Y:S04]  /*2200*/  STG.E.U8 desc[UR10][R2.64+0x1], R11 ;  /* 0x0000010b02007986 */ /* 0x004fe8000c10110a */
[----:B0-----:R-:W-:Y:S01]  /*2210*/  STG.E.U8 desc[UR10][R2.64+0x2], R9 ;  /* 0x0000020902007986 */ /* 0x001fe2000c10110a */
[----:B------:R-:W-:Y:S05]  /*2220*/  EXIT ;  /* 0x000000000000794d */ /* 0x000fea0003800000 */
        .weak           $__internal_0_$__cuda_sm20_rcp_rn_f32_slowpath
        .type           $__internal_0_$__cuda_sm20_rcp_rn_f32_slowpath,@function
        .size           $__internal_0_$__cuda_sm20_rcp_rn_f32_slowpath,($__internal_1_$__cuda_sm20_sqrt_rn_f32_slowpath - $__internal_0_$__cuda_sm20_rcp_rn_f32_slowpath)
$__internal_0_$__cuda_sm20_rcp_rn_f32_slowpath:
[----:B------:R-:W-:Y:S01]  /*2230*/  SHF.L.U32 R6, R11, 0x1, RZ ;  /* 0x000000010b067819 */ /* 0x000fe200000006ff */
[----:B------:R-:W-:Y:S03]  /*2240*/  BSSY.RECONVERGENT B3, `(.L_x_57) ;  /* 0x0000030000037945 */ /* 0x000fe60003800200 */
[----:B------:R-:W-:-:S04]  /*2250*/  SHF.R.U32.HI R6, RZ, 0x18, R6 ;  /* 0x00000018ff067819 */ /* 0x000fc80000011606 */
[----:B------:R-:W-:-:S13]  /*2260*/  ISETP.NE.U32.AND P1, PT, R6, RZ, PT ;  /* 0x000000ff0600720c */ /* 0x000fda0003f25070 */
[----:B------:R-:W-:Y:S05]  /*2270*/  @P1 BRA `(.L_x_58) ;  /* 0x0000000000281947 */ /* 0x000fea0003800000 */
[----:B------:R-:W-:-:S04]  /*2280*/  SHF.L.U32 R6, R11, 0x1, RZ ;  /* 0x000000010b067819 */ /* 0x000fc800000006ff */
[----:B------:R-:W-:-:S13]  /*2290*/  ISETP.NE.AND P1, PT, R6, RZ, PT ;  /* 0x000000ff0600720c */ /* 0x000fda0003f25270 */
[----:B------:R-:W-:Y:S01]  /*22a0*/  @P1 FFMA R14, R11, 1.84467440737095516160e+19, RZ ;  /* 0x5f8000000b0e1823 */ /* 0x000fe200000000ff */
[----:B------:R-:W-:Y:S08]  /*22b0*/  @!P1 MUFU.RCP R13, R11 ;  /* 0x0000000b000d9308 */ /* 0x000ff00000001000 */
[----:B------:R-:W0:Y:S02]  /*22c0*/  @P1 MUFU.RCP R25, R14 ;  /* 0x0000000e00191308 */ /* 0x000e240000001000 */
[----:B0-----:R-:W-:-:S04]  /*22d0*/  @P1 FFMA R6, R14, R25, -1 ;  /* 0xbf8000000e061423 */ /* 0x001fc80000000019 */
[----:B------:R-:W-:-:S04]  /*22e0*/  @P1 FADD.FTZ R6, -R6, -RZ ;  /* 0x800000ff06061221 */ /* 0x000fc80000010100 */
[----:B------:R-:W-:-:S04]  /*22f0*/  @P1 FFMA R6, R25, R6, R25 ;  /* 0x0000000619061223 */ /* 0x000fc80000000019 */
[----:B------:R-:W-:Y:S01]  /*2300*/  @P1 FFMA R13, R6, 1.84467440737095516160e+19, RZ ;  /* 0x5f800000060d1823 */ /* 0x000fe200000000ff */
[----:B------:R-:W-:Y:S06]  /*2310*/  BRA `(.L_x_59) ;  /* 0x0000000000887947 */ /* 0x000fec0003800000 */
.L_x_58:
[----:B------:R-:W-:-:S05]  /*2320*/  VIADD R13, R6, 0xffffff03 ;  /* 0xffffff03060d7836 */ /* 0x000fca0000000000 */
[----:B------:R-:W-:-:S13]  /*2330*/  ISETP.GT.U32.AND P1, PT, R13, 0x1, PT ;  /* 0x000000010d00780c */ /* 0x000fda0003f24070 */
[----:B------:R-:W-:Y:S05]  /*2340*/  @P1 BRA `(.L_x_60) ;  /* 0x0000000000781947 */ /* 0x000fea0003800000 */
[----:B------:R-:W-:Y:S02]  /*2350*/  LOP3.LUT R28, R11, 0x7fffff, RZ, 0xc0, !PT ;  /* 0x007fffff0b1c7812 */ /* 0x000fe400078ec0ff */
[----:B------:R-:W-:Y:S02]  /*2360*/  MOV R16, 0x3 ;  /* 0x0000000300107802 */ /* 0x000fe40000000f00 */
[----:B------:R-:W-:Y:S02]  /*2370*/  LOP3.LUT R28, R28, 0x3f800000, RZ, 0xfc, !PT ;  /* 0x3f8000001c1c7812 */ /* 0x000fe400078efcff */
[----:B------:R-:W-:Y:S02]  /*2380*/  SHF.L.U32 R16, R16, R13, RZ ;  /* 0x0000000d10107219 */ /* 0x000fe400000006ff */
[----:B------:R-:W0:Y:S02]  /*2390*/  MUFU.RCP R25, R28 ;  /* 0x0000001c00197308 */ /* 0x000e240000001000 */
[----:B0-----:R-:W-:-:S04]  /*23a0*/  FFMA R26, R28, R25, -1 ;  /* 0xbf8000001c1a7423 */ /* 0x001fc80000000019 */
[----:B------:R-:W-:-:S04]  /*23b0*/  FADD.FTZ R26, -R26, -RZ ;  /* 0x800000ff1a1a7221 */ /* 0x000fc80000010100 */
[CCC-:B------:R-:W-:Y:S01]  /*23c0*/  FFMA.RM R14, R25.reuse, R26.reuse, R25.reuse ;  /* 0x0000001a190e7223 */ /* 0x1c0fe20000004019 */
[----:B------:R-:W-:-:S04]  /*23d0*/  FFMA.RP R25, R25, R26, R25 ;  /* 0x0000001a19197223 */ /* 0x000fc80000008019 */
[C---:B------:R-:W-:Y:S02]  /*23e0*/  LOP3.LUT R26, R14.reuse, 0x7fffff, RZ, 0xc0, !PT ;  /* 0x007fffff0e1a7812 */ /* 0x040fe400078ec0ff */
[----:B------:R-:W-:Y:S02]  /*23f0*/  FSETP.NEU.FTZ.AND P1, PT, R14, R25, PT ;  /* 0x000000190e00720b */ /* 0x000fe40003f3d000 */
[----:B------:R-:W-:Y:S02]  /*2400*/  LOP3.LUT R14, R26, 0x800000, RZ, 0xfc, !PT ;  /* 0x008000001a0e7812 */ /* 0x000fe400078efcff */
[----:B------:R-:W-:Y:S02]  /*2410*/  SEL R25, RZ, 0xffffffff, !P1 ;  /* 0xffffffffff197807 */ /* 0x000fe40004800000 */
[----:B------:R-:W-:Y:S02]  /*2420*/  LOP3.LUT R16, R16, R14, RZ, 0xc0, !PT ;  /* 0x0000000e10107212 */ /* 0x000fe400078ec0ff */
[----:B------:R-:W-:-:S02]  /*2430*/  IADD3 R25, PT, PT, -R25, RZ, RZ ;  /* 0x000000ff19197210 */ /* 0x000fc40007ffe1ff */
[-C--:B------:R-:W-:Y:S02]  /*2440*/  SHF.R.U32.HI R16, RZ, R13.reuse, R16 ;  /* 0x0000000dff107219 */ /* 0x080fe40000011610 */
[----:B------:R-:W-:Y:S02]  /*2450*/  LOP3.LUT P2, RZ, R25, R13, R14, 0xf8, !PT ;  /* 0x0000000d19ff7212 */ /* 0x000fe4000784f80e */
[C---:B------:R-:W-:Y:S02]  /*2460*/  LOP3.LUT P1, RZ, R16.reuse, 0x1, RZ, 0xc0, !PT ;  /* 0x0000000110ff7812 */ /* 0x040fe4000782c0ff */
[----:B------:R-:W-:-:S04]  /*2470*/  LOP3.LUT P3, RZ, R16, 0x2, RZ, 0xc0, !PT ;  /* 0x0000000210ff7812 */ /* 0x000fc8000786c0ff */
[----:B------:R-:W-:Y:S02]  /*2480*/  PLOP3.LUT P1, PT, P1, P2, P3, 0xe0, 0x0 ;  /* 0x000000000000781c */ /* 0x000fe40000f25c30 */
[----:B------:R-:W-:Y:S02]  /*2490*/  LOP3.LUT P2, RZ, R11, 0x7fffff, RZ, 0xc0, !PT ;  /* 0x007fffff0bff7812 */ /* 0x000fe4000784c0ff */
[----:B------:R-:W-:-:S04]  /*24a0*/  SEL R13, RZ, 0x1, !P1 ;  /* 0x00000001ff0d7807 */ /* 0x000fc80004800000 */
[----:B------:R-:W-:-:S04]  /*24b0*/  IADD3 R13, PT, PT, -R13, RZ, RZ ;  /* 0x000000ff0d0d7210 */ /* 0x000fc80007ffe1ff */
[----:B------:R-:W-:Y:S01]  /*24c0*/  ISETP.GE.AND P1, PT, R13, RZ, PT ;  /* 0x000000ff0d00720c */ /* 0x000fe20003f26270 */
[----:B------:R-:W-:-:S05]  /*24d0*/  VIADD R13, R6, 0xffffff04 ;  /* 0xffffff04060d7836 */ /* 0x000fca0000000000 */
[----:B------:R-:W-:-:S07]  /*24e0*/  SHF.R.U32.HI R14, RZ, R13, R14 ;  /* 0x0000000dff0e7219 */ /* 0x000fce000001160e */
[----:B------:R-:W-:-:S04]  /*24f0*/  @!P1 IADD3 R14, PT, PT, R14, 0x1, RZ ;  /* 0x000000010e0e9810 */ /* 0x000fc80007ffe0ff */
[----:B------:R-:W-:-:S04]  /*2500*/  @!P2 SHF.L.U32 R14, R14, 0x1, RZ ;  /* 0x000000010e0ea819 */ /* 0x000fc800000006ff */
[----:B------:R-:W-:Y:S01]  /*2510*/  LOP3.LUT R13, R14, 0x80000000, R11, 0xf8, !PT ;  /* 0x800000000e0d7812 */ /* 0x000fe200078ef80b */
[----:B------:R-:W-:Y:S06]  /*2520*/  BRA `(.L_x_59) ;  /* 0x0000000000047947 */ /* 0x000fec0003800000 */
.L_x_60:
[----:B------:R0:W1:Y:S02]  /*2530*/  MUFU.RCP R13, R11 ;  /* 0x0000000b000d7308 */ /* 0x0000640000001000 */
.L_x_59:
[----:B------:R-:W-:Y:S05]  /*2540*/  BSYNC.RECONVERGENT B3 ;  /* 0x0000000000037941 */ /* 0x000fea0003800200 */
.L_x_57:
[----:B-1----:R-:W-:Y:S01]  /*2550*/  MOV R6, R13 ;  /* 0x0000000d00067202 */ /* 0x002fe20000000f00 */
[----:B------:R-:W-:-:S04]  /*2560*/  IMAD.MOV.U32 R13, RZ, RZ, 0x0 ;  /* 0x00000000ff0d7424 */ /* 0x000fc800078e00ff */
[----:B0-----:R-:W-:Y:S05]  /*2570*/  RET.REL.NODEC R12 `(_Z13render_kernelPhPK10CameraDataPK6Spherej) ;  /* 0xffffffd80ca07950 */ /* 0x001fea0003c3ffff */
        .weak           $__internal_1_$__cuda_sm20_sqrt_rn_f32_slowpath
        .type           $__internal_1_$__cuda_sm20_sqrt_rn_f32_slowpath,@function
        .size           $__internal_1_$__cuda_sm20_sqrt_rn_f32_slowpath,($__internal_2_$__cuda_sm3x_div_rn_noftz_f32_slowpath - $__internal_1_$__cuda_sm20_sqrt_rn_f32_slowpath)
$__internal_1_$__cuda_sm20_sqrt_rn_f32_slowpath:
[----:B------:R-:W-:-:S13]  /*2580*/  LOP3.LUT P2, RZ, R6, 0x7fffffff, RZ, 0xc0, !PT ;  /* 0x7fffffff06ff7812 */ /* 0x000fda000784c0ff */
[----:B------:R-:W-:Y:S01]  /*2590*/  @!P2 MOV R26, R6 ;  /* 0x00000006001aa202 */ /* 0x000fe20000000f00 */
[----:B------:R-:W-:Y:S06]  /*25a0*/  @!P2 BRA `(.L_x_61) ;  /* 0x000000000040a947 */ /* 0x000fec0003800000 */
[----:B------:R-:W-:-:S13]  /*25b0*/  FSETP.GEU.FTZ.AND P2, PT, R6, RZ, PT ;  /* 0x000000ff0600720b */ /* 0x000fda0003f5e000 */
[----:B------:R-:W-:Y:S01]  /*25c0*/  @!P2 MOV R26, 0x7fffffff ;  /* 0x7fffffff001aa802 */ /* 0x000fe20000000f00 */
[----:B------:R-:W-:Y:S06]  /*25d0*/  @!P2 BRA `(.L_x_61) ;  /* 0x000000000034a947 */ /* 0x000fec0003800000 */
[----:B------:R-:W-:-:S13]  /*25e0*/  FSETP.GTU.FTZ.AND P2, PT, |R6|, +INF , PT ;  /* 0x7f8000000600780b */ /* 0x000fda0003f5c200 */
[----:B------:R-:W-:Y:S01]  /*25f0*/  @P2 FADD.FTZ R26, R6, 1 ;  /* 0x3f800000061a2421 */ /* 0x000fe20000010000 */
[----:B------:R-:W-:Y:S06]  /*2600*/  @P2 BRA `(.L_x_61) ;  /* 0x0000000000282947 */ /* 0x000fec0003800000 */
[----:B------:R-:W-:-:S13]  /*2610*/  FSETP.NEU.FTZ.AND P2, PT, |R6|, +INF , PT ;  /* 0x7f8000000600780b */ /* 0x000fda0003f5d200 */
[----:B------:R-:W-:Y:S01]  /*2620*/  @P2 FFMA R25, R6, 1.84467440737095516160e+19, RZ ;  /* 0x5f80000006192823 */ /* 0x000fe200000000ff */
[----:B------:R-:W-:-:S03]  /*2630*/  @!P2 MOV R26, R6 ;  /* 0x00000006001aa202 */ /* 0x000fc60000000f00 */
[----:B------:R-:W0:Y:S02]  /*2640*/  @P2 MUFU.RSQ R16, R25 ;  /* 0x0000001900102308 */ /* 0x000e240000001400 */
[----:B0-----:R-:W-:Y:S01]  /*2650*/  @P2 FMUL.FTZ R24, R25, R16 ;  /* 0x0000001019182220 */ /* 0x001fe20000410000 */
[----:B------:R-:W-:-:S03]  /*2660*/  @P2 FMUL.FTZ R16, R16, 0.5 ;  /* 0x3f00000010102820 */ /* 0x000fc60000410000 */
[----:B------:R-:W-:-:S04]  /*2670*/  @P2 FADD.FTZ R17, -R24, -RZ ;  /* 0x800000ff18112221 */ /* 0x000fc80000010100 */
[----:B------:R-:W-:-:S04]  /*2680*/  @P2 FFMA R17, R24, R17, R25 ;  /* 0x0000001118112223 */ /* 0x000fc80000000019 */
[----:B------:R-:W-:-:S04]  /*2690*/  @P2 FFMA R16, R17, R16, R24 ;  /* 0x0000001011102223 */ /* 0x000fc80000000018 */
[----:B------:R-:W-:-:S07]  /*26a0*/  @P2 FMUL.FTZ R26, R16, 2.3283064365386962891e-10 ;  /* 0x2f800000101a2820 */ /* 0x000fce0000410000 */
.L_x_61:
[----:B------:R-:W-:Y:S02]  /*26b0*/  HFMA2 R17, -RZ, RZ, 0, 0 ;  /* 0x00000000ff117431 */ /* 0x000fe400000001ff */
[----:B------:R-:W-:-:S04]  /*26c0*/  IMAD.MOV.U32 R16, RZ, RZ, R4 ;  /* 0x000000ffff107224 */ /* 0x000fc800078e0004 */
[----:B------:R-:W-:Y:S05]  /*26d0*/  RET.REL.NODEC R16 `(_Z13render_kernelPhPK10CameraDataPK6Spherej) ;  /* 0xffffffd810487950 */ /* 0x000fea0003c3ffff */
        .weak           $__internal_2_$__cuda_sm3x_div_rn_noftz_f32_slowpath
        .type           $__internal_2_$__cuda_sm3x_div_rn_noftz_f32_slowpath,@function
        .size           $__internal_2_$__cuda_sm3x_div_rn_noftz_f32_slowpath,(.L_x_85 - $__internal_2_$__cuda_sm3x_div_rn_noftz_f32_slowpath)
$__internal_2_$__cuda_sm3x_div_rn_noftz_f32_slowpath:
[--C-:B------:R-:W-:Y:S01]  /*26e0*/  SHF.R.U32.HI R16, RZ, 0x17, R5.reuse ;  /* 0x00000017ff107819 */ /* 0x100fe20000011605 */
[----:B------:R-:W-:Y:S01]  /*26f0*/  BSSY.RECONVERGENT B0, `(.L_x_62) ;  /* 0x0000063000007945 */ /* 0x000fe20003800200 */
[----:B------:R-:W-:Y:S01]  /*2700*/  SHF.R.U32.HI R24, RZ, 0x17, R4 ;  /* 0x00000017ff187819 */ /* 0x000fe20000011604 */
[----:B------:R-:W-:Y:S01]  /*2710*/  IMAD.MOV.U32 R29, RZ, RZ, R5 ;  /* 0x000000ffff1d7224 */ /* 0x000fe200078e0005 */
[----:B------:R-:W-:Y:S02]  /*2720*/  LOP3.LUT R16, R16, 0xff, RZ, 0xc0, !PT ;  /* 0x000000ff10107812 */ /* 0x000fe400078ec0ff */
[----:B------:R-:W-:Y:S02]  /*2730*/  LOP3.LUT R24, R24, 0xff, RZ, 0xc0, !PT ;  /* 0x000000ff18187812 */ /* 0x000fe400078ec0ff */
[----:B------:R-:W-:Y:S02]  /*2740*/  IADD3 R25, PT, PT, R16, -0x1, RZ ;  /* 0xffffffff10197810 */ /* 0x000fe40007ffe0ff */
[----:B------:R-:W-:-:S02]  /*2750*/  IADD3 R26, PT, PT, R24, -0x1, RZ ;  /* 0xffffffff181a7810 */ /* 0x000fc40007ffe0ff */
[----:B------:R-:W-:-:S04]  /*2760*/  ISETP.GT.U32.AND P2, PT, R25, 0xfd, PT ;  /* 0x000000fd1900780c */ /* 0x000fc80003f44070 */
[----:B------:R-:W-:-:S13]  /*2770*/  ISETP.GT.U32.OR P2, PT, R26, 0xfd, P2 ;  /* 0x000000fd1a00780c */ /* 0x000fda0001744470 */
[----:B------:R-:W-:Y:S01]  /*2780*/  @!P2 MOV R17, RZ ;  /* 0x000000ff0011a202 */ /* 0x000fe20000000f00 */
[----:B------:R-:W-:Y:S06]  /*2790*/  @!P2 BRA `(.L_x_63) ;  /* 0x00000000005ca947 */ /* 0x000fec0003800000 */
[----:B------:R-:W-:Y:S02]  /*27a0*/  FSETP.GTU.FTZ.AND P2, PT, |R4|, +INF , PT ;  /* 0x7f8000000400780b */ /* 0x000fe40003f5c200 */
[----:B------:R-:W-:-:S04]  /*27b0*/  FSETP.GTU.FTZ.AND P3, PT, |R5|, +INF , PT ;  /* 0x7f8000000500780b */ /* 0x000fc80003f7c200 */
[----:B------:R-:W-:-:S13]  /*27c0*/  PLOP3.LUT P2, PT, P2, P3, PT, 0xf8, 0x8f ;  /* 0x00000000008f781c */ /* 0x000fda0001747f70 */
[----:B------:R-:W-:Y:S05]  /*27d0*/  @P2 BRA `(.L_x_64) ;  /* 0x00000004004c2947 */ /* 0x000fea0003800000 */
[----:B------:R-:W-:-:S13]  /*27e0*/  LOP3.LUT P2, RZ, R29, 0x7fffffff, R4, 0xc8, !PT ;  /* 0x7fffffff1dff7812 */ /* 0x000fda000784c804 */
[----:B------:R-:W-:Y:S05]  /*27f0*/  @!P2 BRA `(.L_x_65) ;  /* 0x00000004003ca947 */ /* 0x000fea0003800000 */
[C---:B------:R-:W-:Y:S02]  /*2800*/  FSETP.NEU.FTZ.AND P4, PT, |R4|.reuse, +INF , PT ;  /* 0x7f8000000400780b */ /* 0x040fe40003f9d200 */
[----:B------:R-:W-:Y:S02]  /*2810*/  FSETP.NEU.FTZ.AND P3, PT, |R5|, +INF , PT ;  /* 0x7f8000000500780b */ /* 0x000fe40003f7d200 */
[----:B------:R-:W-:-:S11]  /*2820*/  FSETP.NEU.FTZ.AND P2, PT, |R4|, +INF , PT ;  /* 0x7f8000000400780b */ /* 0x000fd60003f5d200 */
[----:B------:R-:W-:Y:S05]  /*2830*/  @!P3 BRA !P4, `(.L_x_65) ;  /* 0x00000004002cb947 */ /* 0x000fea0006000000 */
[----:B------:R-:W-:-:S04]  /*2840*/  LOP3.LUT P4, RZ, R4, 0x7fffffff, RZ, 0xc0, !PT ;  /* 0x7fffffff04ff7812 */ /* 0x000fc8000788c0ff */
[----:B------:R-:W-:-:S13]  /*2850*/  PLOP3.LUT P3, PT, P3, P4, PT, 0x2f, 0xf2 ;  /* 0x0000000000f2781c */ /* 0x000fda0001f68577 */
[----:B------:R-:W-:Y:S05]  /*2860*/  @P3 BRA `(.L_x_66) ;  /* 0x0000000400183947 */ /* 0x000fea0003800000 */
[----:B------:R-:W-:-:S04]  /*2870*/  LOP3.LUT P3, RZ, R29, 0x7fffffff, RZ, 0xc0, !PT ;  /* 0x7fffffff1dff7812 */ /* 0x000fc8000786c0ff */
[----:B------:R-:W-:-:S13]  /*2880*/  PLOP3.LUT P2, PT, P2, P3, PT, 0x2f, 0xf2 ;  /* 0x0000000000f2781c */ /* 0x000fda0001746577 */
[----:B------:R-:W-:Y:S05]  /*2890*/  @P2 BRA `(.L_x_67) ;  /* 0x0000000400002947 */ /* 0x000fea0003800000 */
[----:B------:R-:W-:Y:S02]  /*28a0*/  ISETP.GE.AND P2, PT, R26, RZ, PT ;  /* 0x000000ff1a00720c */ /* 0x000fe40003f46270 */
[----:B------:R-:W-:-:S11]  /*28b0*/  ISETP.GE.AND P3, PT, R25, RZ, PT ;  /* 0x000000ff1900720c */ /* 0x000fd60003f66270 */
[----:B------:R-:W-:Y:S01]  /*28c0*/  @P2 MOV R17, RZ ;  /* 0x000000ff00112202 */ /* 0x000fe20000000f00 */
[----:B------:R-:W-:Y:S01]  /*28d0*/  @!P2 FFMA R4, R4, 1.84467440737095516160e+19, RZ ;  /* 0x5f8000000404a823 */ /* 0x000fe200000000ff */
[----:B------:R-:W-:Y:S01]  /*28e0*/  @!P2 MOV R17, 0xffffffc0 ;  /* 0xffffffc00011a802 */ /* 0x000fe20000000f00 */
[----:B------:R-:W-:-:S04]  /*28f0*/  @!P3 FFMA R29, R5, 1.84467440737095516160e+19, RZ ;  /* 0x5f800000051db823 */ /* 0x000fc800000000ff */
[----:B------:R-:W-:-:S07]  /*2900*/  @!P3 VIADD R17, R17, 0x40 ;  /* 0x000000401111b836 */ /* 0x000fce0000000000 */
.L_x_63:
[----:B------:R-:W-:Y:S01]  /*2910*/  LEA R30, R16, 0xc0800000, 0x17 ;  /* 0xc0800000101e7811 */ /* 0x000fe200078eb8ff */
[----:B------:R-:W-:Y:S03]  /*2920*/  BSSY.RECONVERGENT B1, `(.L_x_68) ;  /* 0x0000036000017945 */ /* 0x000fe60003800200 */
[----:B------:R-:W-:Y:S02]  /*2930*/  IADD3 R30, PT, PT, -R30, R29, RZ ;  /* 0x0000001d1e1e7210 */ /* 0x000fe40007ffe1ff */
[----:B------:R-:W-:Y:S02]  /*2940*/  IADD3 R29, PT, PT, R24, -0x7f, RZ ;  /* 0xffffff81181d7810 */ /* 0x000fe40007ffe0ff */
[----:B------:R-:W0:Y:S01]  /*2950*/  MUFU.RCP R26, R30 ;  /* 0x0000001e001a7308 */ /* 0x000e220000001000 */
[----:B------:R-:W-:Y:S02]  /*2960*/  FADD.FTZ R25, -R30, -RZ ;  /* 0x800000ff1e197221 */ /* 0x000fe40000010100 */
[----:B------:R-:W-:-:S02]  /*2970*/  IMAD R4, R29, -0x800000, R4 ;  /* 0xff8000001d047824 */ /* 0x000fc400078e0204 */
[----:B0-----:R-:W-:-:S04]  /*2980*/  FFMA R31, R26, R25, 1 ;  /* 0x3f8000001a1f7423 */ /* 0x001fc80000000019 */
[----:B------:R-:W-:-:S04]  /*2990*/  FFMA R31, R26, R31, R26 ;  /* 0x0000001f1a1f7223 */ /* 0x000fc8000000001a */
[----:B------:R-:W-:-:S04]  /*29a0*/  FFMA R24, R4, R31, RZ ;  /* 0x0000001f04187223 */ /* 0x000fc800000000ff */
[----:B------:R-:W-:-:S04]  /*29b0*/  FFMA R26, R25, R24, R4 ;  /* 0x00000018191a7223 */ /* 0x000fc80000000004 */
[----:B------:R-:W-:Y:S01]  /*29c0*/  FFMA R26, R31, R26, R24 ;  /* 0x0000001a1f1a7223 */ /* 0x000fe20000000018 */
[----:B------:R-:W-:-:S03]  /*29d0*/  IADD3 R24, PT, PT, R29, 0x7f, -R16 ;  /* 0x0000007f1d187810 */ /* 0x000fc60007ffe810 */
[----:B------:R-:W-:Y:S01]  /*29e0*/  FFMA R25, R25, R26, R4 ;  /* 0x0000001a19197223 */ /* 0x000fe20000000004 */
[----:B------:R-:W-:-:S03]  /*29f0*/  IADD3 R17, PT, PT, R24, R17, RZ ;  /* 0x0000001118117210 */ /* 0x000fc60007ffe0ff */
[----:B------:R-:W-:-:S05]  /*2a00*/  FFMA R4, R31, R25, R26 ;  /* 0x000000191f047223 */ /* 0x000fca000000001a */
[----:B------:R-:W-:-:S04]  /*2a10*/  SHF.R.U32.HI R16, RZ, 0x17, R4 ;  /* 0x00000017ff107819 */ /* 0x000fc80000011604 */
[----:B------:R-:W-:-:S05]  /*2a20*/  LOP3.LUT R16, R16, 0xff, RZ, 0xc0, !PT ;  /* 0x000000ff10107812 */ /* 0x000fca00078ec0ff */
[----:B------:R-:W-:-:S05]  /*2a30*/  IMAD.IADD R16, R16, 0x1, R17 ;  /* 0x0000000110107824 */ /* 0x000fca00078e0211 */
[----:B------:R-:W-:-:S04]  /*2a40*/  IADD3 R24, PT, PT, R16, -0x1, RZ ;  /* 0xffffffff10187810 */ /* 0x000fc80007ffe0ff */
[----:B------:R-:W-:-:S13]  /*2a50*/  ISETP.GE.U32.AND P2, PT, R24, 0xfe, PT ;  /* 0x000000fe1800780c */ /* 0x000fda0003f46070 */
[----:B------:R-:W-:Y:S05]  /*2a60*/  @!P2 BRA `(.L_x_69) ;  /* 0x000000000080a947 */ /* 0x000fea0003800000 */
[----:B------:R-:W-:-:S13]  /*2a70*/  ISETP.GT.AND P2, PT, R16, 0xfe, PT ;  /* 0x000000fe1000780c */ /* 0x000fda0003f44270 */
[----:B------:R-:W-:Y:S05]  /*2a80*/  @P2 BRA `(.L_x_70) ;  /* 0x00000000006c2947 */ /* 0x000fea0003800000 */
[----:B------:R-:W-:-:S13]  /*2a90*/  ISETP.GE.AND P2, PT, R16, 0x1, PT ;  /* 0x000000011000780c */ /* 0x000fda0003f46270 */
[----:B------:R-:W-:Y:S05]  /*2aa0*/  @P2 BRA `(.L_x_71) ;  /* 0x0000000000742947 */ /* 0x000fea0003800000 */
[----:B------:R-:W-:Y:S02]  /*2ab0*/  ISETP.GE.AND P2, PT, R16, -0x18, PT ;  /* 0xffffffe81000780c */ /* 0x000fe40003f46270 */
[----:B------:R-:W-:-:S11]  /*2ac0*/  LOP3.LUT R4, R4, 0x80000000, RZ, 0xc0, !PT ;  /* 0x8000000004047812 */ /* 0x000fd600078ec0ff */
[----:B------:R-:W-:Y:S05]  /*2ad0*/  @!P2 BRA `(.L_x_71) ;  /* 0x000000000068a947 */ /* 0x000fea0003800000 */
[CCC-:B------:R-:W-:Y:S01]  /*2ae0*/  FFMA.RZ R17, R31.reuse, R25.reuse, R26.reuse ;  /* 0x000000191f117223 */ /* 0x1c0fe2000000c01a */
[CCC-:B------:R-:W-:Y:S01]  /*2af0*/  FFMA.RP R24, R31.reuse, R25.reuse, R26.reuse ;  /* 0x000000191f187223 */ /* 0x1c0fe2000000801a */
[----:B------:R-:W-:Y:S01]  /*2b00*/  FFMA.RM R31, R31, R25, R26 ;  /* 0x000000191f1f7223 */ /* 0x000fe2000000401a */
[C---:B------:R-:W-:Y:S02]  /*2b10*/  IADD3 R25, PT, PT, R16.reuse, 0x20, RZ ;  /* 0x0000002010197810 */ /* 0x040fe40007ffe0ff */
[----:B------:R-:W-:Y:S02]  /*2b20*/  LOP3.LUT R17, R17, 0x7fffff, RZ, 0xc0, !PT ;  /* 0x007fffff11117812 */ /* 0x000fe400078ec0ff */
[C---:B------:R-:W-:Y:S02]  /*2b30*/  ISETP.NE.AND P4, PT, R16.reuse, RZ, PT ;  /* 0x000000ff1000720c */ /* 0x040fe40003f85270 */
[----:B------:R-:W-:Y:S02]  /*2b40*/  LOP3.LUT R26, R17, 0x800000, RZ, 0xfc, !PT ;  /* 0x00800000111a7812 */ /* 0x000fe400078efcff */
[----:B------:R-:W-:-:S02]  /*2b50*/  ISETP.NE.AND P3, PT, R16, RZ, PT ;  /* 0x000000ff1000720c */ /* 0x000fc40003f65270 */
[----:B------:R-:W-:Y:S02]  /*2b60*/  IADD3 R16, PT, PT, -R16, RZ, RZ ;  /* 0x000000ff10107210 */ /* 0x000fe40007ffe1ff */
[----:B------:R-:W-:Y:S02]  /*2b70*/  SHF.L.U32 R25, R26, R25, RZ ;  /* 0x000000191a197219 */ /* 0x000fe400000006ff */
[----:B------:R-:W-:Y:S02]  /*2b80*/  FSETP.NEU.FTZ.AND P2, PT, R24, R31, PT ;  /* 0x0000001f1800720b */ /* 0x000fe40003f5d000 */
[----:B------:R-:W-:Y:S02]  /*2b90*/  SEL R17, R16, RZ, P4 ;  /* 0x000000ff10117207 */ /* 0x000fe40002000000 */
[----:B------:R-:W-:Y:S02]  /*2ba0*/  ISETP.NE.AND P3, PT, R25, RZ, P3 ;  /* 0x000000ff1900720c */ /* 0x000fe40001f65270 */
[----:B------:R-:W-:-:S02]  /*2bb0*/  SHF.R.U32.HI R25, RZ, R17, R26 ;  /* 0x00000011ff197219 */ /* 0x000fc4000001161a */
[----:B------:R-:W-:Y:S02]  /*2bc0*/  PLOP3.LUT P2, PT, P2, P3, PT, 0xf8, 0x8f ;  /* 0x00000000008f781c */ /* 0x000fe40001747f70 */
[----:B------:R-:W-:Y:S02]  /*2bd0*/  SHF.R.U32.HI R17, RZ, 0x1, R25 ;  /* 0x00000001ff117819 */ /* 0x000fe40000011619 */
[----:B------:R-:W-:-:S04]  /*2be0*/  SEL R16, RZ, 0x1, !P2 ;  /* 0x00000001ff107807 */ /* 0x000fc80005000000 */
[----:B------:R-:W-:-:S04]  /*2bf0*/  LOP3.LUT R16, R16, 0x1, R17, 0xf8, !PT ;  /* 0x0000000110107812 */ /* 0x000fc800078ef811 */
[----:B------:R-:W-:-:S05]  /*2c00*/  LOP3.LUT R16, R16, R25, RZ, 0xc0, !PT ;  /* 0x0000001910107212 */ /* 0x000fca00078ec0ff */
[----:B------:R-:W-:-:S05]  /*2c10*/  IMAD.IADD R17, R17, 0x1, R16 ;  /* 0x0000000111117824 */ /* 0x000fca00078e0210 */
[----:B------:R-:W-:Y:S01]  /*2c20*/  LOP3.LUT R4, R17, R4, RZ, 0xfc, !PT ;  /* 0x0000000411047212 */ /* 0x000fe200078efcff */
[----:B------:R-:W-:Y:S06]  /*2c30*/  BRA `(.L_x_71) ;  /* 0x0000000000107947 */ /* 0x000fec0003800000 */
.L_x_70:
[----:B------:R-:W-:-:S04]  /*2c40*/  LOP3.LUT R4, R4, 0x80000000, RZ, 0xc0, !PT ;  /* 0x8000000004047812 */ /* 0x000fc800078ec0ff */
[----:B------:R-:W-:Y:S01]  /*2c50*/  LOP3.LUT R4, R4, 0x7f800000, RZ, 0xfc, !PT ;  /* 0x7f80000004047812 */ /* 0x000fe200078efcff */
[----:B------:R-:W-:Y:S06]  /*2c60*/  BRA `(.L_x_71) ;  /* 0x0000000000047947 */ /* 0x000fec0003800000 */
.L_x_69:
[----:B------:R-:W-:-:S07]  /*2c70*/  LEA R4, R17, R4, 0x17 ;  /* 0x0000000411047211 */ /* 0x000fce00078eb8ff */
.L_x_71:
[----:B------:R-:W-:Y:S05]  /*2c80*/  BSYNC.RECONVERGENT B1 ;  /* 0x0000000000017941 */ /* 0x000fea0003800200 */
.L_x_68:
[----:B------:R-:W-:Y:S05]  /*2c90*/  BRA `(.L_x_72) ;  /* 0x0000000000207947 */ /* 0x000fea0003800000 */
.L_x_67:
[----:B------:R-:W-:-:S04]  /*2ca0*/  LOP3.LUT R4, R29, 0x80000000, R4, 0x48, !PT ;  /* 0x800000001d047812 */ /* 0x000fc800078e4804 */
[----:B------:R-:W-:Y:S01]  /*2cb0*/  LOP3.LUT R4, R4, 0x7f800000, RZ, 0xfc, !PT ;  /* 0x7f80000004047812 */ /* 0x000fe200078efcff */
[----:B------:R-:W-:Y:S06]  /*2cc0*/  BRA `(.L_x_72) ;  /* 0x0000000000147947 */ /* 0x000fec0003800000 */
.L_x_66:
[----:B------:R-:W-:Y:S01]  /*2cd0*/  LOP3.LUT R4, R29, 0x80000000, R4, 0x48, !PT ;  /* 0x800000001d047812 */ /* 0x000fe200078e4804 */
[----:B------:R-:W-:Y:S06]  /*2ce0*/  BRA `(.L_x_72) ;  /* 0x00000000000c7947 */ /* 0x000fec0003800000 */
.L_x_65:
[----:B------:R-:W0:Y:S01]  /*2cf0*/  MUFU.RSQ R4, -QNAN ;  /* 0xffc0000000047908 */ /* 0x000e220000001400 */
[----:B------:R-:W-:Y:S05]  /*2d00*/  BRA `(.L_x_72) ;  /* 0x0000000000047947 */ /* 0x000fea0003800000 */
.L_x_64:
[----:B------:R-:W-:-:S07]  /*2d10*/  FADD.FTZ R4, R4, R5 ;  /* 0x0000000504047221 */ /* 0x000fce0000010000 */
.L_x_72:
[----:B------:R-:W-:Y:S05]  /*2d20*/  BSYNC.RECONVERGENT B0 ;  /* 0x0000000000007941 */ /* 0x000fea0003800200 */
.L_x_62:
[----:B------:R-:W-:Y:S01]  /*2d30*/  HFMA2 R17, -RZ, RZ, 0, 0 ;  /* 0x00000000ff117431 */ /* 0x000fe200000001ff */
[----:B------:R-:W-:-:S04]  /*2d40*/  MOV R16, R6 ;  /* 0x0000000600107202 */ /* 0x000fc80000000f00 */
[----:B0-----:R-:W-:Y:S05]  /*2d50*/  RET.REL.NODEC R16 `(_Z13render_kernelPhPK10CameraDataPK6Spherej) ;  /* 0xffffffd010a87950 */ /* 0x001fea0003c3ffff */
.L_x_73:
        /* <DEDUP_REMOVED lines=10> */
.L_x_85:


//--------------------- .text._Z9setup_rngP17curandStateXORWOWii --------------------------
	.section	.text._Z9setup_rngP17curandStateXORWOWii,"ax",@progbits
	.align	128
        .global         _Z9setup_rngP17curandStateXORWOWii
        .type           _Z9setup_rngP17curandStateXORWOWii,@function
        .size           _Z9setup_rngP17curandStateXORWOWii,(.L_x_88 - _Z9setup_rngP17curandStateXORWOWii)
        .other          _Z9setup_rngP17curandStateXORWOWii,@"STO_CUDA_ENTRY STV_DEFAULT"
_Z9setup_rngP17curandStateXORWOWii:
.text._Z9setup_rngP17curandStateXORWOWii:
[----:B------:R-:W-:Y:S01]  /*0000*/  LDC R1, c[0x0][0x37c] ;  /* 0x0000df00ff017b82 */ /* 0x000fe20000000800 */
[----:B------:R-:W0:Y:S07]  /*0010*/  S2R R2, SR_TID.Y ;  /* 0x0000000000027919 */ /* 0x000e2e0000002200 */
[----:B------:R-:W1:Y:S01]  /*0020*/  LDC R0, c[0x0][0x360] ;  /* 0x0000d800ff007b82 */ /* 0x000e620000000800 */
[----:B------:R-:W2:Y:S01]  /*0030*/  LDCU.64 UR6, c[0x0][0x388] ;  /* 0x00007100ff0677ac */ /* 0x000ea20008000a00 */
[----:B------:R-:W1:Y:S06]  /*0040*/  S2R R5, SR_TID.X ;  /* 0x0000000000057919 */ /* 0x000e6c0000002100 */
[----:B------:R-:W0:Y:S08]  /*0050*/  S2UR UR5, SR_CTAID.Y ;  /* 0x00000000000579c3 */ /* 0x000e300000002600 */
[----:B------:R-:W0:Y:S08]  /*0060*/  LDC R3, c[0x0][0x364] ;  /* 0x0000d900ff037b82 */ /* 0x000e300000000800 */
[----:B------:R-:W1:Y:S01]  /*0070*/  S2UR UR4, SR_CTAID.X ;  /* 0x00000000000479c3 */ /* 0x000e620000002500 */
[----:B0-----:R-:W-:-:S05]  /*0080*/  IMAD R3, R3, UR5, R2 ;  /* 0x0000000503037c24 */ /* 0x001fca000f8e0202 */
[----:B--2---:R-:W-:Y:S01]  /*0090*/  ISETP.GE.AND P0, PT, R3, UR7, PT ;  /* 0x0000000703007c0c */ /* 0x004fe2000bf06270 */
[----:B-1----:R-:W-:-:S05]  /*00a0*/  IMAD R0, R0, UR4, R5 ;  /* 0x0000000400007c24 */ /* 0x002fca000f8e0205 */
[----:B------:R-:W-:-:S13]  /*00b0*/  ISETP.GE.OR P0, PT, R0, UR6, P0 ;  /* 0x0000000600007c0c */ /* 0x000fda0008706670 */
[----:B------:R-:W-:Y:S05]  /*00c0*/  @P0 EXIT ;  /* 0x000000000000094d */ /* 0x000fea0003800000 */
[----:B------:R-:W0:Y:S01]  /*00d0*/  LDC.64 R6, c[0x0][0x380] ;  /* 0x0000e000ff067b82 */ /* 0x000e220000000a00 */
[----:B------:R-:W1:Y:S01]  /*00e0*/  LDCU.64 UR4, c[0x0][0x358] ;  /* 0x00006b00ff0477ac */ /* 0x000e620008000a00 */
[----:B------:R-:W-:Y:S01]  /*00f0*/  IMAD R13, R3, UR6, R0 ;  /* 0x00000006030d7c24 */ /* 0x000fe2000f8e0200 */
[----:B------:R-:W-:Y:S01]  /*0100*/  BSSY.RECONVERGENT B0, `(.L_x_74) ;  /* 0x00000dd000007945 */ /* 0x000fe20003800200 */
[----:B------:R-:W-:Y:S02]  /*0110*/  IMAD.MOV.U32 R2, RZ, RZ, 0x3198c20f ;  /* 0x3198c20fff027424 */ /* 0x000fe400078e00ff */
[----:B------:R-:W-:Y:S01]  /*0120*/  IMAD.MOV.U32 R3, RZ, RZ, 0x5efdb30c ;  /* 0x5efdb30cff037424 */ /* 0x000fe200078e00ff */
[----:B------:R-:W-:Y:S01]  /*0130*/  ISETP.NE.AND P0, PT, R13, RZ, PT ;  /* 0x000000ff0d00720c */ /* 0x000fe20003f05270 */
[----:B------:R-:W-:Y:S02]  /*0140*/  IMAD.MOV.U32 R4, RZ, RZ, 0x423bb012 ;  /* 0x423bb012ff047424 */ /* 0x000fe400078e00ff */
[----:B------:R-:W-:-:S02]  /*0150*/  IMAD.MOV.U32 R5, RZ, RZ, -0x75bd8fc ;  /* 0xf8a42704ff057424 */ /* 0x000fc400078e00ff */
[----:B------:R-:W-:Y:S02]  /*0160*/  IMAD.MOV.U32 R8, RZ, RZ, -0x23270784 ;  /* 0xdcd8f87cff087424 */ /* 0x000fe400078e00ff */
[----:B------:R-:W-:Y:S02]  /*0170*/  IMAD.MOV.U32 R9, RZ, RZ, 0x57fa2510 ;  /* 0x57fa2510ff097424 */ /* 0x000fe400078e00ff */
[----:B0-----:R-:W-:-:S05]  /*0180*/  IMAD.WIDE R6, R13, 0x30, R6 ;  /* 0x000000300d067825 */ /* 0x001fca00078e0206 */
[----:B-1----:R0:W-:Y:S04]  /*0190*/  STG.E.64 desc[UR4][R6.64], R2 ;  /* 0x0000000206007986 */ /* 0x0021e8000c101b04 */
[----:B------:R0:W-:Y:S04]  /*01a0*/  STG.E.64 desc[UR4][R6.64+0x8], R4 ;  /* 0x0000080406007986 */ /* 0x0001e8000c101b04 */
[----:B------:R0:W-:Y:S01]  /*01b0*/  STG.E.64 desc[UR4][R6.64+0x10], R8 ;  /* 0x0000100806007986 */ /* 0x0001e2000c101b04 */
[----:B------:R-:W-:Y:S05]  /*01c0*/  @!P0 BRA `(.L_x_75) ;  /* 0x0000000c00408947 */ /* 0x000fea0003800000 */
[----:B------:R-:W-:Y:S01]  /*01d0*/  SHF.R.S32.HI R0, RZ, 0x1f, R13 ;  /* 0x0000001fff007819 */ /* 0x000fe2000001140d */
[----:B------:R-:W-:-:S07]  /*01e0*/  IMAD.MOV.U32 R12, RZ, RZ, RZ ;  /* 0x000000ffff0c7224 */ /* 0x000fce00078e00ff */
.L_x_81:
[----:B0-----:R-:W-:Y:S01]  /*01f0*/  LOP3.LUT R2, R13, 0x3, RZ, 0xc0, !PT ;  /* 0x000000030d027812 */ /* 0x001fe200078ec0ff */
[----:B------:R-:W-:Y:S03]  /*0200*/  BSSY.RECONVERGENT B1, `(.L_x_76) ;  /* 0x00000c6000017945 */ /* 0x000fe60003800200 */
[----:B------:R-:W-:-:S04]  /*0210*/  ISETP.NE.U32.AND P0, PT, R2, RZ, PT ;  /* 0x000000ff0200720c */ /* 0x000fc80003f05070 */
[----:B------:R-:W-:-:S13]  /*0220*/  ISETP.NE.AND.EX P0, PT, RZ, RZ, PT, P0 ;  /* 0x000000ffff00720c */ /* 0x000fda0003f05300 */
[----:B------:R-:W-:Y:S05]  /*0230*/  @!P0 BRA `(.L_x_77) ;  /* 0x0000000c00088947 */ /* 0x000fea0003800000 */
[----:B------:R-:W0:Y:S01]  /*0240*/  LDC.64 R8, c[0x4][RZ] ;  /* 0x01000000ff087b82 */ /* 0x000e220000000a00 */
[----:B------:R-:W-:Y:S02]  /*0250*/  IMAD.MOV.U32 R14, RZ, RZ, RZ ;  /* 0x000000ffff0e7224 */ /* 0x000fe400078e00ff */
[----:B0-----:R-:W-:-:S07]  /*0260*/  IMAD.WIDE.U32 R8, R12, 0xc80, R8 ;  /* 0x00000c800c087825 */ /* 0x001fce00078e0008 */
.L_x_80:
[----:B0-----:R-:W-:Y:S01]  /*0270*/  IMAD.MOV.U32 R15, RZ, RZ, RZ ;  /* 0x000000ffff0f7224 */ /* 0x001fe200078e00ff */
[----:B------:R-:W-:Y:S01]  /*0280*/  CS2R R2, SRZ ;  /* 0x0000000000027805 */ /* 0x000fe2000001ff00 */
[----:B------:R-:W-:Y:S01]  /*0290*/  IMAD.MOV.U32 R17, RZ, RZ, RZ ;  /* 0x000000ffff117224 */ /* 0x000fe200078e00ff */
[----:B------:R-:W-:-:S07]  /*02a0*/  CS2R R4, SRZ ;  /* 0x0000000000047805 */ /* 0x000fce000001ff00 */
.L_x_79:
[----:B------:R-:W-:-:S05]  /*02b0*/  IMAD.WIDE.U32 R10, R17, 0x4, R6 ;  /* 0x00000004110a7825 */ /* 0x000fca00078e0006 */
[----:B------:R0:W5:Y:S01]  /*02c0*/  LDG.E R16, desc[UR4][R10.64+0x4] ;  /* 0x000004040a107981 */ /* 0x000162000c1e1900 */
[----:B------:R-:W-:-:S07]  /*02d0*/  IMAD.MOV.U32 R19, RZ, RZ, RZ ;  /* 0x000000ffff137224 */ /* 0x000fce00078e00ff */
.L_x_78:
[----:B-----5:R-:W-:Y:S01]  /*02e0*/  SHF.R.U32.HI R24, RZ, R19, R16 ;  /* 0x00000013ff187219 */ /* 0x020fe20000011610 */
[----:B0-----:R-:W-:-:S03]  /*02f0*/  IMAD.SHL.U32 R10, R17, 0x20, RZ ;  /* 0x00000020110a7824 */ /* 0x001fc600078e00ff */
[----:B------:R-:W-:Y:S01]  /*0300*/  LOP3.LUT R11, R24, 0x1, RZ, 0xc0, !PT ;  /* 0x00000001180b7812 */ /* 0x000fe200078ec0ff */
[----:B------:R-:W-:-:S03]  /*0310*/  IMAD.IADD R10, R10, 0x1, R19 ;  /* 0x000000010a0a7824 */ /* 0x000fc600078e0213 */
[----:B------:R-:W-:Y:S01]  /*0320*/  ISETP.NE.U32.AND P0, PT, R11, 0x1, PT ;  /* 0x000000010b00780c */ /* 0x000fe20003f05070 */
[----:B------:R-:W-:-:S03]  /*0330*/  IMAD R11, R10, 0x5, RZ ;  /* 0x000000050a0b7824 */ /* 0x000fc600078e02ff */
[----:B------:R-:W-:Y:S01]  /*0340*/  R2P PR, R24, 0x7e ;  /* 0x0000007e18007804 */ /* 0x000fe20000000000 */
[----:B------:R-:W-:-:S08]  /*0350*/  IMAD.WIDE.U32 R10, R11, 0x4, R8 ;  /* 0x000000040b0a7825 */ /* 0x000fd000078e0008 */
[----:B------:R-:W2:Y:S04]  /*0360*/  @!P0 LDG.E R18, desc[UR4][R10.64] ;  /* 0x000000040a128981 */ /* 0x000ea8000c1e1900 */
[----:B------:R-:W3:Y:S04]  /*0370*/  @!P0 LDG.E R20, desc[UR4][R10.64+0x10] ;  /* 0x000010040a148981 */ /* 0x000ee8000c1e1900 */
[----:B------:R-:W4:Y:S04]  /*0380*/  @P1 LDG.E R22, desc[UR4][R10.64+0x14] ;  /* 0x000014040a161981 */ /* 0x000f28000c1e1900 */
[----:B------:R-:W4:Y:S04]  /*0390*/  @P2 LDG.E R26, desc[UR4][R10.64+0x28] ;  /* 0x000028040a1a2981 */ /* 0x000f28000c1e1900 */
[----:B------:R-:W4:Y:S04]  /*03a0*/  @!P0 LDG.E R21, desc[UR4][R10.64+0x4] ;  /* 0x000004040a158981 */ /* 0x000f28000c1e1900 */
[----:B------:R-:W4:Y:S04]  /*03b0*/  @!P0 LDG.E R23, desc[UR4][R10.64+0xc] ;  /* 0x00000c040a178981 */ /* 0x000f28000c1e1900 */
[----:B------:R-:W4:Y:S04]  /*03c0*/  @P1 LDG.E R25, desc[UR4][R10.64+0x18] ;  /* 0x000018040a191981 */ /* 0x000f28000c1e1900 */
[----:B------:R-:W4:Y:S04]  /*03d0*/  @P3 LDG.E R28, desc[UR4][R10.64+0x3c] ;  /* 0x00003c040a1c3981 */ /* 0x000f28000c1e1900 */
[----:B------:R-:W4:Y:S01]  /*03e0*/  @P6 LDG.E R27, desc[UR4][R10.64+0x7c] ;  /* 0x00007c040a1b6981 */ /* 0x000f22000c1e1900 */
[----:B--2---:R-:W-:-:S03]  /*03f0*/  @!P0 LOP3.LUT R15, R15, R18, RZ, 0x3c, !PT ;  /* 0x000000120f0f8212 */ /* 0x004fc600078e3cff */
[----:B------:R-:W2:Y:S01]  /*0400*/  @!P0 LDG.E R18, desc[UR4][R10.64+0x8] ;  /* 0x000008040a128981 */ /* 0x000ea2000c1e1900 */
[----:B---3--:R-:W-:-:S03]  /*0410*/  @!P0 LOP3.LUT R3, R3, R20, RZ, 0x3c, !PT ;  /* 0x0000001403038212 */ /* 0x008fc600078e3cff */
[----:B------:R-:W3:Y:S01]  /*0420*/  @P1 LDG.E R20, desc[UR4][R10.64+0x24] ;  /* 0x000024040a141981 */ /* 0x000ee2000c1e1900 */
[----:B----4-:R-:W-:-:S03]  /*0430*/  @P1 LOP3.LUT R15, R15, R22, RZ, 0x3c, !PT ;  /* 0x000000160f0f1212 */ /* 0x010fc600078e3cff */
[----:B------:R-:W4:Y:S01]  /*0440*/  @P2 LDG.E R22, desc[UR4][R10.64+0x38] ;  /* 0x000038040a162981 */ /* 0x000f22000c1e1900 */
[----:B------:R-:W-:-:S03]  /*0450*/  @P2 LOP3.LUT R15, R15, R26, RZ, 0x3c, !PT ;  /* 0x0000001a0f0f2212 */ /* 0x000fc600078e3cff */
[----:B------:R-:W4:Y:S01]  /*0460*/  @P4 LDG.E R26, desc[UR4][R10.64+0x50] ;  /* 0x000050040a1a4981 */ /* 0x000f22000c1e1900 */
[----:B------:R-:W-:-:S03]  /*0470*/  @!P0 LOP3.LUT R4, R4, R21, RZ, 0x3c, !PT ;  /* 0x0000001504048212 */ /* 0x000fc600078e3cff */
[----:B------:R-:W4:Y:S01]  /*0480*/  @P1 LDG.E R21, desc[UR4][R10.64+0x20] ;  /* 0x000020040a151981 */ /* 0x000f22000c1e1900 */
[----:B------:R-:W-:-:S03]  /*0490*/  @!P0 LOP3.LUT R2, R2, R23, RZ, 0x3c, !PT ;  /* 0x0000001702028212 */ /* 0x000fc600078e3cff */
[----:B------:R-:W4:Y:S01]  /*04a0*/  @P2 LDG.E R23, desc[UR4][R10.64+0x2c] ;  /* 0x00002c040a172981 */ /* 0x000f22000c1e1900 */
[----:B------:R-:W-:-:S03]  /*04b0*/  @P1 LOP3.LUT R4, R4, R25, RZ, 0x3c, !PT ;  /* 0x0000001904041212 */ /* 0x000fc600078e3cff */
[----:B------:R-:W4:Y:S01]  /*04c0*/  @P2 LDG.E R25, desc[UR4][R10.64+0x34] ;  /* 0x000034040a192981 */ /* 0x000f22000c1e1900 */
[----:B--2---:R-:W-:-:S03]  /*04d0*/  @!P0 LOP3.LUT R5, R5, R18, RZ, 0x3c, !PT ;  /* 0x0000001205058212 */ /* 0x004fc600078e3cff */
[----:B------:R-:W2:Y:S01]  /*04e0*/  @P1 LDG.E R18, desc[UR4][R10.64+0x1c] ;  /* 0x00001c040a121981 */ /* 0x000ea2000c1e1900 */
[----:B---3--:R-:W-:-:S03]  /*04f0*/  @P1 LOP3.LUT R3, R3, R20, RZ, 0x3c, !PT ;  /* 0x0000001403031212 */ /* 0x008fc600078e3cff */
[----:B------:R-:W3:Y:S01]  /*0500*/  @P2 LDG.E R20, desc[UR4][R10.64+0x30] ;  /* 0x000030040a142981 */ /* 0x000ee2000c1e1900 */
[----:B----4-:R-:W-:-:S03]  /*0510*/  @P2 LOP3.LUT R3, R3, R22, RZ, 0x3c, !PT ;  /* 0x0000001603032212 */ /* 0x010fc600078e3cff */
[----:B------:R-:W4:Y:S01]  /*0520*/  @P3 LDG.E R22, desc[UR4][R10.64+0x4c] ;  /* 0x00004c040a163981 */ /* 0x000f22000c1e1900 */
[----:B------:R-:W-:-:S04]  /*0530*/  @P3 LOP3.LUT R15, R15, R28, RZ, 0x3c, !PT ;  /* 0x0000001c0f0f3212 */ /* 0x000fc800078e3cff */
[----:B------:R-:W-:Y:S02]  /*0540*/  @P4 LOP3.LUT R15, R15, R26, RZ, 0x3c, !PT ;  /* 0x0000001a0f0f4212 */ /* 0x000fe400078e3cff */
[----:B------:R-:W-:Y:S01]  /*0550*/  @P1 LOP3.LUT R2, R2, R21, RZ, 0x3c, !PT ;  /* 0x0000001502021212 */ /* 0x000fe200078e3cff */
[----:B------:R-:W4:Y:S04]  /*0560*/  @P5 LDG.E R26, desc[UR4][R10.64+0x64] ;  /* 0x000064040a1a5981 */ /* 0x000f28000c1e1900 */
[----:B------:R-:W4:Y:S01]  /*0570*/  @P3 LDG.E R21, desc[UR4][R10.64+0x40] ;  /* 0x000040040a153981 */ /* 0x000f22000c1e1900 */
[----:B------:R-:W-:Y:S02]  /*0580*/  @P2 LOP3.LUT R4, R4, R23, RZ, 0x3c, !PT ;  /* 0x0000001704042212 */ /* 0x000fe400078e3cff */
[----:B------:R-:W-:Y:S01]  /*0590*/  @P2 LOP3.LUT R2, R2, R25, RZ, 0x3c, !PT ;  /* 0x0000001902022212 */ /* 0x000fe200078e3cff */
[----:B------:R-:W4:Y:S04]  /*05a0*/  @P3 LDG.E R23, desc[UR4][R10.64+0x48] ;  /* 0x000048040a173981 */ /* 0x000f28000c1e1900 */
[----:B------:R-:W4:Y:S01]  /*05b0*/  @P4 LDG.E R25, desc[UR4][R10.64+0x54] ;  /* 0x000054040a194981 */ /* 0x000f22000c1e1900 */
[----:B--2---:R-:W-:-:S03]  /*05c0*/  @P1 LOP3.LUT R5, R5, R18, RZ, 0x3c, !PT ;  /* 0x0000001205051212 */ /* 0x004fc600078e3cff */
[----:B------:R-:W2:Y:S01]  /*05d0*/  @P3 LDG.E R18, desc[UR4][R10.64+0x44] ;  /* 0x000044040a123981 */ /* 0x000ea2000c1e1900 */
[----:B---3--:R-:W-:-:S03]  /*05e0*/  @P2 LOP3.LUT R5, R5, R20, RZ, 0x3c, !PT ;  /* 0x0000001405052212 */ /* 0x008fc600078e3cff */
[----:B------:R-:W3:Y:S01]  /*05f0*/  @P4 LDG.E R20, desc[UR4][R10.64+0x58] ;  /* 0x000058040a144981 */ /* 0x000ee2000c1e1900 */
[----:B----4-:R-:W-:-:S03]  /*0600*/  @P3 LOP3.LUT R3, R3, R22, RZ, 0x3c, !PT ;  /* 0x0000001603033212 */ /* 0x010fc600078e3cff */
[----:B------:R-:W4:Y:S01]  /*0610*/  @P4 LDG.E R22, desc[UR4][R10.64+0x60] ;  /* 0x000060040a164981 */ /* 0x000f22000c1e1900 */
[----:B------:R-:W-:Y:S02]  /*0620*/  LOP3.LUT P0, RZ, R24, 0x80, RZ, 0xc0, !PT ;  /* 0x0000008018ff7812 */ /* 0x000fe4000780c0ff */
[----:B------:R-:W-:Y:S02]  /*0630*/  @P5 LOP3.LUT R15, R15, R26, RZ, 0x3c, !PT ;  /* 0x0000001a0f0f5212 */ /* 0x000fe400078e3cff */
[----:B------:R-:W4:Y:S01]  /*0640*/  @P6 LDG.E R26, desc[UR4][R10.64+0x78] ;  /* 0x000078040a1a6981 */ /* 0x000f22000c1e1900 */
[----:B------:R-:W-:-:S03]  /*0650*/  @P3 LOP3.LUT R4, R4, R21, RZ, 0x3c, !PT ;  /* 0x0000001504043212 */ /* 0x000fc600078e3cff */
[----:B------:R-:W4:Y:S01]  /*0660*/  @P4 LDG.E R21, desc[UR4][R10.64+0x5c] ;  /* 0x00005c040a154981 */ /* 0x000f22000c1e1900 */
[----:B------:R-:W-:-:S03]  /*0670*/  @P3 LOP3.LUT R2, R2, R23, RZ, 0x3c, !PT ;  /* 0x0000001702023212 */ /* 0x000fc600078e3cff */
[----:B------:R-:W4:Y:S01]  /*0680*/  @P5 LDG.E R23, desc[UR4][R10.64+0x68] ;  /* 0x000068040a175981 */ /* 0x000f22000c1e1900 */
[----:B------:R-:W-:-:S03]  /*0690*/  @P4 LOP3.LUT R4, R4, R25, RZ, 0x3c, !PT ;  /* 0x0000001904044212 */ /* 0x000fc600078e3cff */
[----:B------:R-:W4:Y:S01]  /*06a0*/  @P5 LDG.E R25, desc[UR4][R10.64+0x70] ;  /* 0x000070040a195981 */ /* 0x000f22000c1e1900 */
[----:B--2---:R-:W-:-:S03]  /*06b0*/  @P3 LOP3.LUT R5, R5, R18, RZ, 0x3c, !PT ;  /* 0x0000001205053212 */ /* 0x004fc600078e3cff */
[----:B------:R-:W2:Y:S01]  /*06c0*/  @P5 LDG.E R18, desc[UR4][R10.64+0x6c] ;  /* 0x00006c040a125981 */ /* 0x000ea2000c1e1900 */
[----:B---3--:R-:W-:-:S03]  /*06d0*/  @P4 LOP3.LUT R5, R5, R20, RZ, 0x3c, !PT ;  /* 0x0000001405054212 */ /* 0x008fc600078e3cff */
[----:B------:R-:W3:Y:S01]  /*06e0*/  @P5 LDG.E R20, desc[UR4][R10.64+0x74] ;  /* 0x000074040a145981 */ /* 0x000ee2000c1e1900 */
[----:B----4-:R-:W-:-:S03]  /*06f0*/  @P4 LOP3.LUT R3, R3, R22, RZ, 0x3c, !PT ;  /* 0x0000001603034212 */ /* 0x010fc600078e3cff */
[----:B------:R-:W4:Y:S01]  /*0700*/  @P0 LDG.E R22, desc[UR4][R10.64+0x8c] ;  /* 0x00008c040a160981 */ /* 0x000f22000c1e1900 */
[----:B------:R-:W-:-:S03]  /*0710*/  @P6 LOP3.LUT R15, R15, R26, RZ, 0x3c, !PT ;  /* 0x0000001a0f0f6212 */ /* 0x000fc600078e3cff */
        /* <DEDUP_REMOVED lines=13> */
[----:B------:R-:W-:Y:S02]  /*07f0*/  @P6 LOP3.LUT R4, R4, R27, RZ, 0x3c, !PT ;  /* 0x0000001b04046212 */ /* 0x000fe400078e3cff */
[----:B------:R-:W-:Y:S02]  /*0800*/  @P6 LOP3.LUT R2, R2, R21, RZ, 0x3c, !PT ;  /* 0x0000001502026212 */ /* 0x000fe400078e3cff */
[----:B------:R-:W-:Y:S02]  /*0810*/  @P0 LOP3.LUT R4, R4, R23, RZ, 0x3c, !PT ;  /* 0x0000001704040212 */ /* 0x000fe400078e3cff */
[----:B------:R-:W-:Y:S02]  /*0820*/  @P0 LOP3.LUT R2, R2, R25, RZ, 0x3c, !PT ;  /* 0x0000001902020212 */ /* 0x000fe400078e3cff */
[----:B--2---:R-:W-:Y:S02]  /*0830*/  @P6 LOP3.LUT R5, R5, R18, RZ, 0x3c, !PT ;  /* 0x0000001205056212 */ /* 0x004fe400078e3cff */
[----:B---3--:R-:W-:-:S02]  /*0840*/  @P6 LOP3.LUT R3, R3, R20, RZ, 0x3c, !PT ;  /* 0x0000001403036212 */ /* 0x008fc400078e3cff */
[----:B----4-:R-:W-:Y:S02]  /*0850*/  @P0 LOP3.LUT R5, R5, R22, RZ, 0x3c, !PT ;  /* 0x0000001605050212 */ /* 0x010fe400078e3cff */
[----:B------:R-:W-:Y:S02]  /*0860*/  @P0 LOP3.LUT R3, R3, R26, RZ, 0x3c, !PT ;  /* 0x0000001a03030212 */ /* 0x000fe400078e3cff */
[----:B------:R-:W-:-:S13]  /*0870*/  R2P PR, R24.B1, 0x7f ;  /* 0x0000007f18007804 */ /* 0x000fda0000001000 */
[----:B------:R-:W2:Y:S04]  /*0880*/  @P0 LDG.E R18, desc[UR4][R10.64+0xa0] ;  /* 0x0000a0040a120981 */ /* 0x000ea8000c1e1900 */
[----:B------:R-:W3:Y:S04]  /*0890*/  @P1 LDG.E R22, desc[UR4][R10.64+0xb4] ;  /* 0x0000b4040a161981 */ /* 0x000ee8000c1e1900 */
[----:B------:R-:W4:Y:S04]  /*08a0*/  @P2 LDG.E R26, desc[UR4][R10.64+0xc8] ;  /* 0x0000c8040a1a2981 */ /* 0x000f28000c1e1900 */
[----:B------:R-:W4:Y:S04]  /*08b0*/  @P3 LDG.E R28, desc[UR4][R10.64+0xdc] ;  /* 0x0000dc040a1c3981 */ /* 0x000f28000c1e1900 */
[----:B------:R-:W4:Y:S04]  /*08c0*/  @P0 LDG.E R23, desc[UR4][R10.64+0xa4] ;  /* 0x0000a4040a170981 */ /* 0x000f28000c1e1900 */
[----:B------:R-:W4:Y:S04]  /*08d0*/  @P0 LDG.E R20, desc[UR4][R10.64+0xa8] ;  /* 0x0000a8040a140981 */ /* 0x000f28000c1e1900 */
[----:B------:R-:W4:Y:S04]  /*08e0*/  @P4 LDG.E R25, desc[UR4][R10.64+0xf0] ;  /* 0x0000f0040a194981 */ /* 0x000f28000c1e1900 */
        /* <DEDUP_REMOVED lines=21> */
[----:B------:R-:W-:Y:S02]  /*0a40*/  LOP3.LUT P0, RZ, R24, 0x8000, RZ, 0xc0, !PT ;  /* 0x0000800018ff7812 */ /* 0x000fe4000780c0ff */
[----:B----4-:R-:W-:Y:S01]  /*0a50*/  @P5 LOP3.LUT R15, R15, R26, RZ, 0x3c, !PT ;  /* 0x0000001a0f0f5212 */ /* 0x010fe200078e3cff */
[----:B------:R-:W4:Y:S04]  /*0a60*/  @P3 LDG.E R24, desc[UR4][R10.64+0xe4] ;  /* 0x0000e4040a183981 */ /* 0x000f28000c1e1900 */
[----:B------:R-:W2:Y:S01]  /*0a70*/  @P6 LDG.E R26, desc[UR4][R10.64+0x118] ;  /* 0x000118040a1a6981 */ /* 0x000ea2000c1e1900 */
        /* <DEDUP_REMOVED lines=8> */
[----:B---3--:R-:W-:-:S03]  /*0b00*/  @P2 LOP3.LUT R3, R3, R22, RZ, 0x3c, !PT ;  /* 0x0000001603032212 */ /* 0x008fc600078e3cff */
[----:B------:R-:W3:Y:S01]  /*0b10*/  @P4 LDG.E R22, desc[UR4][R10.64+0x100] ;  /* 0x000100040a164981 */ /* 0x000ee2000c1e1900 */
[----:B--2---:R-:W-:-:S03]  /*0b20*/  @P6 LOP3.LUT R15, R15, R26, RZ, 0x3c, !PT ;  /* 0x0000001a0f0f6212 */ /* 0x004fc600078e3cff */
[----:B------:R-:W2:Y:S01]  /*0b30*/  @P0 LDG.E R26, desc[UR4][R10.64+0x12c] ;  /* 0x00012c040a1a0981 */ /* 0x000ea2000c1e1900 */
[----:B----4-:R-:W-:-:S03]  /*0b40*/  @P2 LOP3.LUT R2, R2, R23, RZ, 0x3c, !PT ;  /* 0x0000001702022212 */ /* 0x010fc600078e3cff */
[----:B------:R-:W4:Y:S01]  /*0b50*/  @P4 LDG.E R23, desc[UR4][R10.64+0xfc] ;  /* 0x0000fc040a174981 */ /* 0x000f22000c1e1900 */
[----:B------:R-:W-:-:S03]  /*0b60*/  @P2 LOP3.LUT R5, R5, R20, RZ, 0x3c, !PT ;  /* 0x0000001405052212 */ /* 0x000fc600078e3cff */
[----:B------:R-:W4:Y:S01]  /*0b70*/  @P4 LDG.E R20, desc[UR4][R10.64+0xf8] ;  /* 0x0000f8040a144981 */ /* 0x000f22000c1e1900 */
[----:B------:R-:W-:Y:S02]  /*0b80*/  @P3 LOP3.LUT R2, R2, R27, RZ, 0x3c, !PT ;  /* 0x0000001b02023212 */ /* 0x000fe400078e3cff */
[----:B------:R-:W-:Y:S01]  /*0b90*/  @P3 LOP3.LUT R4, R4, R25, RZ, 0x3c, !PT ;  /* 0x0000001904043212 */ /* 0x000fe200078e3cff */
[----:B------:R-:W4:Y:S01]  /*0ba0*/  @P5 LDG.E R27, desc[UR4][R10.64+0x110] ;  /* 0x000110040a1b5981 */ /* 0x000f22000c1e1900 */
[----:B------:R-:W-:-:S03]  /*0bb0*/  @P3 LOP3.LUT R5, R5, R24, RZ, 0x3c, !PT ;  /* 0x0000001805053212 */ /* 0x000fc600078e3cff */
[----:B------:R-:W4:Y:S04]  /*0bc0*/  @P5 LDG.E R25, desc[UR4][R10.64+0x108] ;  /* 0x000108040a195981 */ /* 0x000f28000c1e1900 */
        /* <DEDUP_REMOVED lines=19> */
[----:B------:R-:W-:-:S05]  /*0d00*/  VIADD R19, R19, 0x10 ;  /* 0x0000001013137836 */ /* 0x000fca0000000000 */
[----:B------:R-:W-:Y:S02]  /*0d10*/  ISETP.NE.AND P1, PT, R19, 0x20, PT ;  /* 0x000000201300780c */ /* 0x000fe40003f25270 */
[----:B------:R-:W-:Y:S02]  /*0d20*/  @P5 LOP3.LUT R3, R3, R18, RZ, 0x3c, !PT ;  /* 0x0000001203035212 */ /* 0x000fe400078e3cff */
[----:B------:R-:W-:Y:S02]  /*0d30*/  @P6 LOP3.LUT R4, R4, R21, RZ, 0x3c, !PT ;  /* 0x0000001504046212 */ /* 0x000fe400078e3cff */
[----:B---3--:R-:W-:-:S04]  /*0d40*/  @P6 LOP3.LUT R3, R3, R22, RZ, 0x3c, !PT ;  /* 0x0000001603036212 */ /* 0x008fc800078e3cff */
[----:B--2---:R-:W-:Y:S02]  /*0d50*/  @P0 LOP3.LUT R3, R3, R26, RZ, 0x3c, !PT ;  /* 0x0000001a03030212 */ /* 0x004fe400078e3cff */
[----:B----4-:R-:W-:Y:S02]  /*0d60*/  @P6 LOP3.LUT R2, R2, R23, RZ, 0x3c, !PT ;  /* 0x0000001702026212 */ /* 0x010fe400078e3cff */
[----:B------:R-:W-:Y:S02]  /*0d70*/  @P6 LOP3.LUT R5, R5, R20, RZ, 0x3c, !PT ;  /* 0x0000001405056212 */ /* 0x000fe400078e3cff */
[----:B------:R-:W-:Y:S02]  /*0d80*/  @P0 LOP3.LUT R2, R2, R27, RZ, 0x3c, !PT ;  /* 0x0000001b02020212 */ /* 0x000fe400078e3cff */
[----:B------:R-:W-:Y:S02]  /*0d90*/  @P0 LOP3.LUT R4, R4, R25, RZ, 0x3c, !PT ;  /* 0x0000001904040212 */ /* 0x000fe400078e3cff */
[----:B------:R-:W-:Y:S01]  /*0da0*/  @P0 LOP3.LUT R5, R5, R24, RZ, 0x3c, !PT ;  /* 0x0000001805050212 */ /* 0x000fe200078e3cff */
[----:B------:R-:W-:Y:S06]  /*0db0*/  @P1 BRA `(.L_x_78) ;  /* 0xfffffff400481947 */ /* 0x000fec000383ffff */
[----:B------:R-:W-:-:S05]  /*0dc0*/  VIADD R17, R17, 0x1 ;  /* 0x0000000111117836 */ /* 0x000fca0000000000 */
[----:B------:R-:W-:-:S13]  /*0dd0*/  ISETP.NE.AND P0, PT, R17, 0x5, PT ;  /* 0x000000051100780c */ /* 0x000fda0003f05270 */
[----:B------:R-:W-:Y:S05]  /*0de0*/  @P0 BRA `(.L_x_79) ;  /* 0xfffffff400300947 */ /* 0x000fea000383ffff */
[----:B------:R0:W-:Y:S01]  /*0df0*/  STG.E.64 desc[UR4][R6.64+0x8], R4 ;  /* 0x0000080406007986 */ /* 0x0001e2000c101b04 */
[----:B------:R-:W-:Y:S01]  /*0e00*/  VIADD R14, R14, 0x1 ;  /* 0x000000010e0e7836 */ /* 0x000fe20000000000 */
[----:B------:R-:W-:Y:S02]  /*0e10*/  LOP3.LUT R11, R13, 0x3, RZ, 0xc0, !PT ;  /* 0x000000030d0b7812 */ /* 0x000fe400078ec0ff */
[----:B------:R0:W-:Y:S02]  /*0e20*/  STG.E.64 desc[UR4][R6.64+0x10], R2 ;  /* 0x0000100206007986 */ /* 0x0001e4000c101b04 */
[----:B------:R-:W-:Y:S02]  /*0e30*/  ISETP.GE.U32.AND P0, PT, R14, R11, PT ;  /* 0x0000000b0e00720c */ /* 0x000fe40003f06070 */
[----:B------:R0:W-:Y:S11]  /*0e40*/  STG.E desc[UR4][R6.64+0x4], R15 ;  /* 0x0000040f06007986 */ /* 0x0001f6000c101904 */
[----:B------:R-:W-:Y:S05]  /*0e50*/  @!P0 BRA `(.L_x_80) ;  /* 0xfffffff400048947 */ /* 0x000fea000383ffff */
.L_x_77:
[----:B------:R-:W-:Y:S05]  /*0e60*/  BSYNC.RECONVERGENT B1 ;  /* 0x0000000000017941 */ /* 0x000fea0003800200 */
.L_x_76:
[C---:B------:R-:W-:Y:S01]  /*0e70*/  ISETP.GT.U32.AND P0, PT, R13.reuse, 0x3, PT ;  /* 0x000000030d00780c */ /* 0x040fe20003f04070 */
[----:B------:R-:W-:Y:S01]  /*0e80*/  VIADD R12, R12, 0x1 ;  /* 0x000000010c0c7836 */ /* 0x000fe20000000000 */
[--C-:B------:R-:W-:Y:S02]  /*0e90*/  SHF.R.U64 R13, R13, 0x2, R0.reuse ;  /* 0x000000020d0d7819 */ /* 0x100fe40000001200 */
[----:B------:R-:W-:Y:S02]  /*0ea0*/  ISETP.GT.U32.AND.EX P0, PT, R0, RZ, PT, P0 ;  /* 0x000000ff0000720c */ /* 0x000fe40003f04100 */
[----:B------:R-:W-:-:S11]  /*0eb0*/  SHF.R.U32.HI R0, RZ, 0x2, R0 ;  /* 0x00000002ff007819 */ /* 0x000fd60000011600 */
[----:B------:R-:W-:Y:S05]  /*0ec0*/  @P0 BRA `(.L_x_81) ;  /* 0xfffffff000c80947 */ /* 0x000fea000383ffff */
.L_x_75:
[----:B------:R-:W-:Y:S05]  /*0ed0*/  BSYNC.RECONVERGENT B0 ;  /* 0x0000000000007941 */ /* 0x000fea0003800200 */
.L_x_74:
[----:B------:R-:W-:Y:S04]  /*0ee0*/  STG.E.64 desc[UR4][R6.64+0x18], RZ ;  /* 0x000018ff06007986 */ /* 0x000fe8000c101b04 */
[----:B------:R-:W-:Y:S04]  /*0ef0*/  STG.E desc[UR4][R6.64+0x20], RZ ;  /* 0x000020ff06007986 */ /* 0x000fe8000c101904 */
[----:B------:R-:W-:Y:S01]  /*0f00*/  STG.E.64 desc[UR4][R6.64+0x28], RZ ;  /* 0x000028ff06007986 */ /* 0x000fe2000c101b04 */
[----:B------:R-:W-:Y:S05]  /*0f10*/  EXIT ;  /* 0x000000000000794d */ /* 0x000fea0003800000 */
.L_x_82:
        /* <DEDUP_REMOVED lines=14> */
.L_x_88:


//--------------------- .nv.global.init           --------------------------
	.section	.nv.global.init,"aw",@progbits
	.align	4
.nv.global.init:
	.type		mrg32k3aM1SubSeq,@object
	.size		mrg32k3aM1SubSeq,(mrg32k3aM2SubSeq - mrg32k3aM1SubSeq)
mrg32k3aM1SubSeq:
        /*0000*/ 	.byte	0x0b, 0xcc, 0xee, 0x04, 0x73, 0x29, 0x8b, 0x6f, 0xf6, 0x53, 0x03, 0xf6, 0x23, 0xf6, 0xea, 0xda
        /* <DEDUP_REMOVED lines=125> */
	.type		mrg32k3aM2SubSeq,@object
	.size		mrg32k3aM2SubSeq,(mrg32k3aM1 - mrg32k3aM2SubSeq)
mrg32k3aM2SubSeq:
        /* <DEDUP_REMOVED lines=126> */
	.type		mrg32k3aM1,@object
	.size		mrg32k3aM1,(mrg32k3aM1Seq - mrg32k3aM1)
mrg32k3aM1:
        /* <DEDUP_REMOVED lines=144> */
	.type		mrg32k3aM1Seq,@object
	.size		mrg32k3aM1Seq,(mrg32k3aM2 - mrg32k3aM1Seq)
mrg32k3aM1Seq:
        /* <DEDUP_REMOVED lines=144> */
	.type		mrg32k3aM2,@object
	.size		mrg32k3aM2,(mrg32k3aM2Seq - mrg32k3aM2)
mrg32k3aM2:
        /* <DEDUP_REMOVED lines=144> */
	.type		mrg32k3aM2Seq,@object
	.size		mrg32k3aM2Seq,(precalc_xorwow_matrix - mrg32k3aM2Seq)
mrg32k3aM2Seq:
        /* <DEDUP_REMOVED lines=144> */
	.type		precalc_xorwow_matrix,@object
	.size		precalc_xorwow_matrix,(precalc_xorwow_offset_matrix - precalc_xorwow_matrix)
precalc_xorwow_matrix:
        /* <DEDUP_REMOVED lines=6400> */
	.type		precalc_xorwow_offset_matrix,@object
	.size		precalc_xorwow_offset_matrix,(.L_1 - precalc_xorwow_offset_matrix)
precalc_xorwow_offset_matrix:
        /* <DEDUP_REMOVED lines=6400> */
.L_1:


//--------------------- .nv.shared.reserved.0     --------------------------
	.section	.nv.shared.reserved.0,"aw",@nobits
	.weak		__nv_reservedSMEM_offset_0_alias
	.size		__nv_reservedSMEM_offset_0_alias, 0, 64
	.other		__nv_reservedSMEM_offset_0_alias,@"STO_CUDA_RESERVED_SHARED STV_DEFAULT"
__nv_reservedSMEM_offset_0_alias:
	.zero		0
	.zero		64


//--------------------- .nv.constant0._Z12noise_kernelPhPK10CameraDataP17curandStateXORWOW --------------------------
	.section	.nv.constant0._Z12noise_kernelPhPK10CameraDataP17curandStateXORWOW,"a",@progbits
	.sectionflags	@""
	.align	4
.nv.constant0._Z12noise_kernelPhPK10CameraDataP17curandStateXORWOW:
	.zero		920


//--------------------- .nv.constant0._Z13render_kernelPhPK10CameraDataPK6Spherej --------------------------
	.section	.nv.constant0._Z13render_kernelPhPK10CameraDataPK6Spherej,"a",@progbits
	.sectionflags	@""
	.align	4
.nv.constant0._Z13render_kernelPhPK10CameraDataPK6Spherej:
	.zero		924


//--------------------- .nv.constant0._Z9setup_rngP17curandStateXORWOWii --------------------------
	.section	.nv.constant0._Z9setup_rngP17curandStateXORWOWii,"a",@progbits
	.sectionflags	@""
	.align	4
.nv.constant0._Z9setup_rngP17curandStateXORWOWii:
	.zero		912


//--------------------- SYMBOLS --------------------------

	.type		.nv.reservedSmem.offset0,@object
	.size		.nv.reservedSmem.offset0,0x4
